// auto-generated by cutlass_sweep.gemm — config: {"arch": "sm_100", "cluster_m": 1, "cluster_n": 8, "dtype": "fp16", "dtype_b": "fp16", "layout": "nt", "stages": 0, "tile_k": 128, "tile_m": 128, "tile_n": 128}
#include "cutlass/cutlass.h"
#include "cutlass/gemm/collective/collective_builder.hpp"
#include "cutlass/gemm/device/gemm_universal_adapter.h"
#include "cutlass/gemm/kernel/gemm_universal.hpp"
#include "cutlass/epilogue/collective/collective_builder.hpp"

using ElemA = cutlass::half_t;
using ElemB = cutlass::half_t;
using ElemCD = cutlass::half_t;
using Acc  = float;
using TileShape    = cute::Shape<cute::_128, cute::_128, cute::_128>;
using ClusterShape = cute::Shape<cute::_1, cute::_8, cute::_1>;

using CollectiveEpilogue = typename cutlass::epilogue::collective::CollectiveBuilder<
    cutlass::arch::Sm100, cutlass::arch::OpClassTensorOp,
    TileShape, ClusterShape,
    cutlass::epilogue::collective::EpilogueTileAuto,
    Acc, Acc,
    ElemCD, cutlass::layout::RowMajor, 128 / cutlass::sizeof_bits<ElemCD>::value,
    ElemCD, cutlass::layout::RowMajor, 128 / cutlass::sizeof_bits<ElemCD>::value,
    cutlass::epilogue::collective::EpilogueScheduleAuto
  >::CollectiveOp;

using CollectiveMainloop = typename cutlass::gemm::collective::CollectiveBuilder<
    cutlass::arch::Sm100, cutlass::arch::OpClassTensorOp,
    ElemA, cutlass::layout::RowMajor, 128 / cutlass::sizeof_bits<ElemA>::value,
    ElemB, cutlass::layout::ColumnMajor, 128 / cutlass::sizeof_bits<ElemB>::value,
    Acc,
    TileShape, ClusterShape,
    cutlass::gemm::collective::StageCountAutoCarveout<static_cast<int>(sizeof(typename CollectiveEpilogue::SharedStorage))>,
    cutlass::gemm::collective::KernelScheduleAuto
  >::CollectiveOp;

using GemmKernel = cutlass::gemm::kernel::GemmUniversal<
    cute::Shape<int,int,int,int>,
    CollectiveMainloop,
    CollectiveEpilogue
>;
using Gemm = cutlass::gemm::device::GemmUniversalAdapter<GemmKernel>;

// Force the device kernel symbol into the cubin without needing a host main.
auto* _anchor = &cutlass::device_kernel<GemmKernel>;


// ===== COMPILED SASS (sm_100a) =====

	.target	sm_100a

	.elftype	@"ET_EXEC"


//--------------------- .note.nv.tkinfo           --------------------------
	.section	.note.nv.tkinfo,"",@"SHT_NOTE"
	.sectionflags	@"SHF_NOTE_NV_TKINFO"
	.tkinfo
        /*0018*/ 	.word	0x00000002
        /*0030*/ 	.string	""
        /*0030*/ 	.string	"ptxas"
        /*0030*/ 	.string	"Cuda compilation tools, release 13.0, V13.0.88"
        /*0030*/ 	.string	"Build cuda_13.0.r13.0/compiler.36424714_0"
        /*0030*/ 	.string	"-arch sm_100a -m 64 "



//--------------------- .note.nv.cuinfo           --------------------------
	.section	.note.nv.cuinfo,"",@"SHT_NOTE"
	.sectionflags	@"SHF_NOTE_NV_CUINFO"
        /*0018*/ 	.short	0x0002
        /*001a*/ 	.short	0x0064
        /*001c*/ 	.short	0x0082
	.zero		2


//--------------------- .nv.info                  --------------------------
	.section	.nv.info,"",@"SHT_CUDA_INFO"
	.align	4


	//----- nvinfo : EIATTR_REGCOUNT
	.align		4
        /*0000*/ 	.byte	0x04, 0x2f
        /*0002*/ 	.short	(.L_19 - .L_18)
	.align		4
.L_18:
        /*0004*/ 	.word	index@(_ZN7cutlass13device_kernelINS_4gemm6kernel13GemmUniversalIN4cute5tupleIJiiiiEEENS1_10collective13CollectiveMmaINS1_35MainloopSm100TmaUmmaWarpSpecializedILi3ELi2ELi4ENS5_IJNS4_1CILi1EEENSA_ILi8EEESB_EEEEENS5_IJNSA_ILi128EEESF_SF_EEENS_6half_tENS5_IJlSB_lEEESH_SI_NS4_8TiledMMAINS4_8MMA_AtomIJNS4_20SM100_MMA_F16BF16_SSISH_SH_fLi128ELi128ELNS4_4UMMA5MajorE0ELSN_0ELNSM_7ScaleInE0ELSO_0EEEEEENS4_6LayoutINS5_IJSB_SB_SB_EEENS5_IJNSA_ILi0EEEST_ST_EEEEENS5_IJNS4_10UnderscoreESW_SW_EEEEENS4_23SM90_TMA_LOAD_MULTICASTENS4_14ComposedLayoutINS4_7SwizzleILi3ELi4ELi3EEENS4_18smem_ptr_flag_bitsILi16EEENSR_INS5_IJSC_NSA_ILi64EEEEEENS5_IJS15_SB_EEEEEEEvNS4_8identityENS4_13SM90_TMA_LOADES19_vS1A_EENS_8epilogue10collective18CollectiveEpilogueINS1D_23Sm100TmaWarpSpecializedILi4ELi2ELi32ELb1ELb0EEEJSG_NS5_IJNSR_ISF_SB_EENSR_INSA_ILi32EEESB_EEEEESH_SI_SH_SI_NS1D_6fusion15FusionCallbacksIS1H_NS1M_17LinearCombinationISH_fSH_fLNS_15FloatRoundStyleE2EEESG_S1L_JEEENS4_5SM1004TMEM4LOAD26SM100_TMEM_LOAD_32dp32b32xES1B_NS10_INS11_ILi2ELi4ELi3EEES14_NSR_INS5_IJSC_S1J_EEENS5_IJS1J_SB_EEEEEEENS4_39AutoVectorizingCopyWithAssumedAlignmentILi128EEENS4_14SM90_TMA_STOREES20_S22_S22_EEEvvEEEEvNT_6ParamsE)
        /*0008*/ 	.word	0x00000076


	//----- nvinfo : EIATTR_FRAME_SIZE
	.align		4
.L_19:
        /*000c*/ 	.byte	0x04, 0x11
        /*000e*/ 	.short	(.L_21 - .L_20)
	.align		4
.L_20:
        /*0010*/ 	.word	index@($__internal_2_$__cuda_sm10x_tcgen05_guardrail_trap_unallocated_columns_being_dealloced)
        /*0014*/ 	.word	0x00000000


	//----- nvinfo : EIATTR_FRAME_SIZE
	.align		4
.L_21:
        /*0018*/ 	.byte	0x04, 0x11
        /*001a*/ 	.short	(.L_23 - .L_22)
	.align		4
.L_22:
        /*001c*/ 	.word	index@($__internal_1_$__cuda_sm10x_tcgen05_guardrail_trap_phase_invalid_during_alloc)
        /*0020*/ 	.word	0x00000000


	//----- nvinfo : EIATTR_FRAME_SIZE
	.align		4
.L_23:
        /*0024*/ 	.byte	0x04, 0x11
        /*0026*/ 	.short	(.L_25 - .L_24)
	.align		4
.L_24:
        /*0028*/ 	.word	index@($__internal_0_$__cuda_sm10x_tcgen05_guardrail_trap_col_being_dealloced_not_returned_by_alloc)
        /*002c*/ 	.word	0x00000000


	//----- nvinfo : EIATTR_FRAME_SIZE
	.align		4
.L_25:
        /*0030*/ 	.byte	0x04, 0x11
        /*0032*/ 	.short	(.L_27 - .L_26)
	.align		4
.L_26:
        /*0034*/ 	.word	index@(_ZN7cutlass13device_kernelINS_4gemm6kernel13GemmUniversalIN4cute5tupleIJiiiiEEENS1_10collective13CollectiveMmaINS1_35MainloopSm100TmaUmmaWarpSpecializedILi3ELi2ELi4ENS5_IJNS4_1CILi1EEENSA_ILi8EEESB_EEEEENS5_IJNSA_ILi128EEESF_SF_EEENS_6half_tENS5_IJlSB_lEEESH_SI_NS4_8TiledMMAINS4_8MMA_AtomIJNS4_20SM100_MMA_F16BF16_SSISH_SH_fLi128ELi128ELNS4_4UMMA5MajorE0ELSN_0ELNSM_7ScaleInE0ELSO_0EEEEEENS4_6LayoutINS5_IJSB_SB_SB_EEENS5_IJNSA_ILi0EEEST_ST_EEEEENS5_IJNS4_10UnderscoreESW_SW_EEEEENS4_23SM90_TMA_LOAD_MULTICASTENS4_14ComposedLayoutINS4_7SwizzleILi3ELi4ELi3EEENS4_18smem_ptr_flag_bitsILi16EEENSR_INS5_IJSC_NSA_ILi64EEEEEENS5_IJS15_SB_EEEEEEEvNS4_8identityENS4_13SM90_TMA_LOADES19_vS1A_EENS_8epilogue10collective18CollectiveEpilogueINS1D_23Sm100TmaWarpSpecializedILi4ELi2ELi32ELb1ELb0EEEJSG_NS5_IJNSR_ISF_SB_EENSR_INSA_ILi32EEESB_EEEEESH_SI_SH_SI_NS1D_6fusion15FusionCallbacksIS1H_NS1M_17LinearCombinationISH_fSH_fLNS_15FloatRoundStyleE2EEESG_S1L_JEEENS4_5SM1004TMEM4LOAD26SM100_TMEM_LOAD_32dp32b32xES1B_NS10_INS11_ILi2ELi4ELi3EEES14_NSR_INS5_IJSC_S1J_EEENS5_IJS1J_SB_EEEEEEENS4_39AutoVectorizingCopyWithAssumedAlignmentILi128EEENS4_14SM90_TMA_STOREES20_S22_S22_EEEvvEEEEvNT_6ParamsE)
        /*0038*/ 	.word	0x00000000


	//----- nvinfo : EIATTR_MIN_STACK_SIZE
	.align		4
.L_27:
        /*003c*/ 	.byte	0x04, 0x12
        /*003e*/ 	.short	(.L_29 - .L_28)
	.align		4
.L_28:
        /*0040*/ 	.word	index@(_ZN7cutlass13device_kernelINS_4gemm6kernel13GemmUniversalIN4cute5tupleIJiiiiEEENS1_10collective13CollectiveMmaINS1_35MainloopSm100TmaUmmaWarpSpecializedILi3ELi2ELi4ENS5_IJNS4_1CILi1EEENSA_ILi8EEESB_EEEEENS5_IJNSA_ILi128EEESF_SF_EEENS_6half_tENS5_IJlSB_lEEESH_SI_NS4_8TiledMMAINS4_8MMA_AtomIJNS4_20SM100_MMA_F16BF16_SSISH_SH_fLi128ELi128ELNS4_4UMMA5MajorE0ELSN_0ELNSM_7ScaleInE0ELSO_0EEEEEENS4_6LayoutINS5_IJSB_SB_SB_EEENS5_IJNSA_ILi0EEEST_ST_EEEEENS5_IJNS4_10UnderscoreESW_SW_EEEEENS4_23SM90_TMA_LOAD_MULTICASTENS4_14ComposedLayoutINS4_7SwizzleILi3ELi4ELi3EEENS4_18smem_ptr_flag_bitsILi16EEENSR_INS5_IJSC_NSA_ILi64EEEEEENS5_IJS15_SB_EEEEEEEvNS4_8identityENS4_13SM90_TMA_LOADES19_vS1A_EENS_8epilogue10collective18CollectiveEpilogueINS1D_23Sm100TmaWarpSpecializedILi4ELi2ELi32ELb1ELb0EEEJSG_NS5_IJNSR_ISF_SB_EENSR_INSA_ILi32EEESB_EEEEESH_SI_SH_SI_NS1D_6fusion15FusionCallbacksIS1H_NS1M_17LinearCombinationISH_fSH_fLNS_15FloatRoundStyleE2EEESG_S1L_JEEENS4_5SM1004TMEM4LOAD26SM100_TMEM_LOAD_32dp32b32xES1B_NS10_INS11_ILi2ELi4ELi3EEES14_NSR_INS5_IJSC_S1J_EEENS5_IJS1J_SB_EEEEEEENS4_39AutoVectorizingCopyWithAssumedAlignmentILi128EEENS4_14SM90_TMA_STOREES20_S22_S22_EEEvvEEEEvNT_6ParamsE)
        /*0044*/ 	.word	0x00000000
.L_29:


//--------------------- .nv.compat                --------------------------
	.section	.nv.compat,"",@"SHT_CUDA_COMPAT_INFO"
	.align	4
        /*0000*/ 	.byte	0x02, 0x09, 0x01, 0x00, 0x02, 0x02, 0x02, 0x00, 0x02, 0x05, 0x05, 0x00, 0x03, 0x07, 0x01, 0x01
        /*0010*/ 	.byte	0x02, 0x03, 0x01, 0x00, 0x02, 0x06, 0x01, 0x00, 0x04, 0x0b, 0x08, 0x00, 0x09, 0x00, 0x00, 0x00
        /*0020*/ 	.byte	0x00, 0x00, 0x00, 0x00


//--------------------- .nv.info._ZN7cutlass13device_kernelINS_4gemm6kernel13GemmUniversalIN4cute5tupleIJiiiiEEENS1_10collective13CollectiveMmaINS1_35MainloopSm100TmaUmmaWarpSpecializedILi3ELi2ELi4ENS5_IJNS4_1CILi1EEENSA_ILi8EEESB_EEEEENS5_IJNSA_ILi128EEESF_SF_EEENS_6half_tENS5_IJlSB_lEEESH_SI_NS4_8TiledMMAINS4_8MMA_AtomIJNS4_20SM100_MMA_F16BF16_SSISH_SH_fLi128ELi128ELNS4_4UMMA5MajorE0ELSN_0ELNSM_7ScaleInE0ELSO_0EEEEEENS4_6LayoutINS5_IJSB_SB_SB_EEENS5_IJNSA_ILi0EEEST_ST_EEEEENS5_IJNS4_10UnderscoreESW_SW_EEEEENS4_23SM90_TMA_LOAD_MULTICASTENS4_14ComposedLayoutINS4_7SwizzleILi3ELi4ELi3EEENS4_18smem_ptr_flag_bitsILi16EEENSR_INS5_IJSC_NSA_ILi64EEEEEENS5_IJS15_SB_EEEEEEEvNS4_8identityENS4_13SM90_TMA_LOADES19_vS1A_EENS_8epilogue10collective18CollectiveEpilogueINS1D_23Sm100TmaWarpSpecializedILi4ELi2ELi32ELb1ELb0EEEJSG_NS5_IJNSR_ISF_SB_EENSR_INSA_ILi32EEESB_EEEEESH_SI_SH_SI_NS1D_6fusion15FusionCallbacksIS1H_NS1M_17LinearCombinationISH_fSH_fLNS_15FloatRoundStyleE2EEESG_S1L_JEEENS4_5SM1004TMEM4LOAD26SM100_TMEM_LOAD_32dp32b32xES1B_NS10_INS11_ILi2ELi4ELi3EEES14_NSR_INS5_IJSC_S1J_EEENS5_IJS1J_SB_EEEEEEENS4_39AutoVectorizingCopyWithAssumedAlignmentILi128EEENS4_14SM90_TMA_STOREES20_S22_S22_EEEvvEEEEvNT_6ParamsE --------------------------
	.section	.nv.info._ZN7cutlass13device_kernelINS_4gemm6kernel13GemmUniversalIN4cute5tupleIJiiiiEEENS1_10collective13CollectiveMmaINS1_35MainloopSm100TmaUmmaWarpSpecializedILi3ELi2ELi4ENS5_IJNS4_1CILi1EEENSA_ILi8EEESB_EEEEENS5_IJNSA_ILi128EEESF_SF_EEENS_6half_tENS5_IJlSB_lEEESH_SI_NS4_8TiledMMAINS4_8MMA_AtomIJNS4_20SM100_MMA_F16BF16_SSISH_SH_fLi128ELi128ELNS4_4UMMA5MajorE0ELSN_0ELNSM_7ScaleInE0ELSO_0EEEEEENS4_6LayoutINS5_IJSB_SB_SB_EEENS5_IJNSA_ILi0EEEST_ST_EEEEENS5_IJNS4_10UnderscoreESW_SW_EEEEENS4_23SM90_TMA_LOAD_MULTICASTENS4_14ComposedLayoutINS4_7SwizzleILi3ELi4ELi3EEENS4_18smem_ptr_flag_bitsILi16EEENSR_INS5_IJSC_NSA_ILi64EEEEEENS5_IJS15_SB_EEEEEEEvNS4_8identityENS4_13SM90_TMA_LOADES19_vS1A_EENS_8epilogue10collective18CollectiveEpilogueINS1D_23Sm100TmaWarpSpecializedILi4ELi2ELi32ELb1ELb0EEEJSG_NS5_IJNSR_ISF_SB_EENSR_INSA_ILi32EEESB_EEEEESH_SI_SH_SI_NS1D_6fusion15FusionCallbacksIS1H_NS1M_17LinearCombinationISH_fSH_fLNS_15FloatRoundStyleE2EEESG_S1L_JEEENS4_5SM1004TMEM4LOAD26SM100_TMEM_LOAD_32dp32b32xES1B_NS10_INS11_ILi2ELi4ELi3EEES14_NSR_INS5_IJSC_S1J_EEENS5_IJS1J_SB_EEEEEEENS4_39AutoVectorizingCopyWithAssumedAlignmentILi128EEENS4_14SM90_TMA_STOREES20_S22_S22_EEEvvEEEEvNT_6ParamsE,"",@"SHT_CUDA_INFO"
	.sectionflags	@""
	.align	4


	//----- nvinfo : EIATTR_CUDA_API_VERSION
	.align		4
        /*0000*/ 	.byte	0x04, 0x37
        /*0002*/ 	.short	(.L_31 - .L_30)
.L_30:
        /*0004*/ 	.word	0x00000082


	//----- nvinfo : EIATTR_KPARAM_INFO
	.align		4
.L_31:
        /*0008*/ 	.byte	0x04, 0x17
        /*000a*/ 	.short	(.L_33 - .L_32)
.L_32:
        /*000c*/ 	.word	0x00000000
        /*0010*/ 	.short	0x0000
        /*0012*/ 	.short	0x0000
        /*0014*/ 	.byte	0x00, 0xf0, 0x01, 0x20


	//----- nvinfo : EIATTR_AT_ENTRY_FRAGMENTS
	.align		4
.L_33:
        /*0018*/ 	.byte	0x04, 0x4f
        /*001a*/ 	.short	(.L_35 - .L_34)


	//   ....[0]....
.L_34:
        /*001c*/ 	.word	0x00000006


	//----- nvinfo : EIATTR_RESERVED_SMEM_USED
	.align		4
.L_35:
        /*0020*/ 	.byte	0x01, 0x41
	.zero		2


	//----- nvinfo : EIATTR_SPARSE_MMA_MASK
	.align		4
        /*0024*/ 	.byte	0x03, 0x50
        /*0026*/ 	.short	0x0000


	//----- nvinfo : EIATTR_TCGEN05_1CTA_USED
	.align		4
        /*0028*/ 	.byte	0x01, 0x51
	.zero		2


	//----- nvinfo : EIATTR_MAXREG_COUNT
	.align		4
        /*002c*/ 	.byte	0x03, 0x1b
        /*002e*/ 	.short	0x00ff


	//----- nvinfo : EIATTR_NUM_BARRIERS
	.align		4
        /*0030*/ 	.byte	0x02, 0x4c
        /*0032*/ 	.byte	0x07
	.zero		1


	//----- nvinfo : EIATTR_EXTERNS
	.align		4
        /*0034*/ 	.byte	0x04, 0x0f
        /*0036*/ 	.short	(.L_37 - .L_36)


	//   ....[0]....
	.align		4
.L_36:
        /*0038*/ 	.word	index@(__assertfail)


	//----- nvinfo : EIATTR_MERCURY_ISA_VERSION
	.align		4
.L_37:
        /*003c*/ 	.byte	0x03, 0x5f
        /*003e*/ 	.short	0x0101


	//----- nvinfo : EIATTR_INT_WARP_WIDE_INSTR_OFFSETS
	.align		4
        /*0040*/ 	.byte	0x04, 0x31
        /*0042*/ 	.short	(.L_39 - .L_38)


	//   ....[0]....
.L_38:
        /*0044*/ 	.word	0x00004070


	//   ....[1]....
        /*0048*/ 	.word	0x00004090


	//   ....[2]....
        /*004c*/ 	.word	0x000040c0


	//   ....[3]....
        /*0050*/ 	.word	0x00004c00


	//   ....[4]....
        /*0054*/ 	.word	0x00004c70


	//   ....[5]....
        /*0058*/ 	.word	0x00004d50


	//   ....[6]....
        /*005c*/ 	.word	0x00004dd0


	//   ....[7]....
        /*0060*/ 	.word	0x00004ed0


	//   ....[8]....
        /*0064*/ 	.word	0x00004f50


	//   ....[9]....
        /*0068*/ 	.word	0x00005040


	//   ....[10]....
        /*006c*/ 	.word	0x000050f0


	//----- nvinfo : EIATTR_COOP_GROUP_MASK_REGIDS
	.align		4
.L_39:
        /*0070*/ 	.byte	0x04, 0x29
        /*0072*/ 	.short	(.L_41 - .L_40)


	//   ....[0]....
.L_40:
        /*0074*/ 	.word	0xffffffff


	//   ....[1]....
        /*0078*/ 	.word	0xffffffff


	//   ....[2]....
        /*007c*/ 	.word	0xffffffff


	//   ....[3]....
        /*0080*/ 	.word	0xffffffff


	//   ....[4]....
        /*0084*/ 	.word	0xffffffff


	//   ....[5]....
        /*0088*/ 	.word	0xffffffff


	//   ....[6]....
        /*008c*/ 	.word	0xffffffff


	//   ....[7]....
        /*0090*/ 	.word	0xffffffff


	//   ....[8]....
        /*0094*/ 	.word	0xffffffff


	//   ....[9]....
        /*0098*/ 	.word	0xffffffff


	//   ....[10]....
        /*009c*/ 	.word	0xffffffff


	//   ....[11]....
        /*00a0*/ 	.word	0xffffffff


	//   ....[12]....
        /*00a4*/ 	.word	0xffffffff


	//   ....[13]....
        /*00a8*/ 	.word	0xffffffff


	//----- nvinfo : EIATTR_COOP_GROUP_INSTR_OFFSETS
	.align		4
.L_41:
        /*00ac*/ 	.byte	0x04, 0x28
        /*00ae*/ 	.short	(.L_43 - .L_42)


	//   ....[0]....
.L_42:
        /*00b0*/ 	.word	0x00000080


	//   ....[1]....
        /*00b4*/ 	.word	0x000004f0


	//   ....[2]....
        /*00b8*/ 	.word	0x00000680


	//   ....[3]....
        /*00bc*/ 	.word	0x00000820


	//   ....[4]....
        /*00c0*/ 	.word	0x00000920


	//   ....[5]....
        /*00c4*/ 	.word	0x00000a90


	//   ....[6]....
        /*00c8*/ 	.word	0x00000c30


	//   ....[7]....
        /*00cc*/ 	.word	0x00000de0


	//   ....[8]....
        /*00d0*/ 	.word	0x000022e0


	//   ....[9]....
        /*00d4*/ 	.word	0x00003100


	//   ....[10]....
        /*00d8*/ 	.word	0x00003310


	//   ....[11]....
        /*00dc*/ 	.word	0x00003340


	//   ....[12]....
        /*00e0*/ 	.word	0x00003f50


	//   ....[13]....
        /*00e4*/ 	.word	0x00004180


	//----- nvinfo : EIATTR_VRC_CTA_INIT_COUNT
	.align		4
.L_43:
        /*00e8*/ 	.byte	0x02, 0x4a
        /*00ea*/ 	.byte	0x80
	.zero		1


	//----- nvinfo : EIATTR_SYSCALL_OFFSETS
	.align		4
        /*00ec*/ 	.byte	0x04, 0x46
        /*00ee*/ 	.short	(.L_45 - .L_44)


	//   ....[0]....
.L_44:
        /*00f0*/ 	.word	0x00005d40


	//   ....[1]....
        /*00f4*/ 	.word	0x00005e30


	//   ....[2]....
        /*00f8*/ 	.word	0x00006600


	//   ....[3]....
        /*00fc*/ 	.word	0x00007280


	//   ....[4]....
        /*0100*/ 	.word	0x00007ee0


	//   ....[5]....
        /*0104*/ 	.word	0x00008b40


	//----- nvinfo : EIATTR_MBARRIER_INSTR_OFFSETS
	.align		4
.L_45:
        /*0108*/ 	.byte	0x04, 0x39
        /*010a*/ 	.short	(.L_47 - .L_46)


	//   ....[0]....
.L_46:
        /*010c*/ 	.word	0x00000610
        /*0110*/ 	.word	0x000000ff
        /*0114*/ 	.word	0x00000000
        /*0118*/ 	.short	0x0100
        /*011a*/ 	.byte	0x04
	.zero		1


	//   ....[1]....
        /*011c*/ 	.word	0x00000620
        /*0120*/ 	.word	0x000000ff
        /*0124*/ 	.word	0x00000018
        /*0128*/ 	.short	0x0100
        /*012a*/ 	.byte	0x04
	.zero		1


	//   ....[2]....
        /*012c*/ 	.word	0x00000630
        /*0130*/ 	.word	0x000000ff
        /*0134*/ 	.word	0x00000008
        /*0138*/ 	.short	0x0100
        /*013a*/ 	.byte	0x04
	.zero		1


	//   ....[3]....
        /*013c*/ 	.word	0x00000640
        /*0140*/ 	.word	0x000000ff
        /*0144*/ 	.word	0x00000020
        /*0148*/ 	.short	0x0100
        /*014a*/ 	.byte	0x04
	.zero		1


	//   ....[4]....
        /*014c*/ 	.word	0x00000650
        /*0150*/ 	.word	0x000000ff
        /*0154*/ 	.word	0x00000010
        /*0158*/ 	.short	0x0100
        /*015a*/ 	.byte	0x04
	.zero		1


	//   ....[5]....
        /*015c*/ 	.word	0x00000660
        /*0160*/ 	.word	0x000000ff
        /*0164*/ 	.word	0x00000028
        /*0168*/ 	.short	0x0100
        /*016a*/ 	.byte	0x04
	.zero		1


	//   ....[6]....
        /*016c*/ 	.word	0x00000790
        /*0170*/ 	.word	0x000000ff
        /*0174*/ 	.word	0x00000030
        /*0178*/ 	.short	0x0100
        /*017a*/ 	.byte	0x04
	.zero		1


	//   ....[7]....
        /*017c*/ 	.word	0x000007a0
        /*0180*/ 	.word	0x000000ff
        /*0184*/ 	.word	0x00000050
        /*0188*/ 	.short	0x0100
        /*018a*/ 	.byte	0x04
	.zero		1


	//   ....[8]....
        /*018c*/ 	.word	0x000007b0
        /*0190*/ 	.word	0x000000ff
        /*0194*/ 	.word	0x00000038
        /*0198*/ 	.short	0x0100
        /*019a*/ 	.byte	0x04
	.zero		1


	//   ....[9]....
        /*019c*/ 	.word	0x000007c0
        /*01a0*/ 	.word	0x000000ff
        /*01a4*/ 	.word	0x00000058
        /*01a8*/ 	.short	0x0100
        /*01aa*/ 	.byte	0x04
	.zero		1


	//   ....[10]....
        /*01ac*/ 	.word	0x000007d0
        /*01b0*/ 	.word	0x000000ff
        /*01b4*/ 	.word	0x00000040
        /*01b8*/ 	.short	0x0100
        /*01ba*/ 	.byte	0x04
	.zero		1


	//   ....[11]....
        /*01bc*/ 	.word	0x000007e0
        /*01c0*/ 	.word	0x000000ff
        /*01c4*/ 	.word	0x00000060
        /*01c8*/ 	.short	0x0100
        /*01ca*/ 	.byte	0x04
	.zero		1


	//   ....[12]....
        /*01cc*/ 	.word	0x000007f0
        /*01d0*/ 	.word	0x000000ff
        /*01d4*/ 	.word	0x00000048
        /*01d8*/ 	.short	0x0100
        /*01da*/ 	.byte	0x04
	.zero		1


	//   ....[13]....
        /*01dc*/ 	.word	0x00000800
        /*01e0*/ 	.word	0x000000ff
        /*01e4*/ 	.word	0x00000068
        /*01e8*/ 	.short	0x0100
        /*01ea*/ 	.byte	0x04
	.zero		1


	//   ....[14]....
        /*01ec*/ 	.word	0x000008f0
        /*01f0*/ 	.word	0x000000ff
        /*01f4*/ 	.word	0x00000070
        /*01f8*/ 	.short	0x0100
        /*01fa*/ 	.byte	0x06
	.zero		1


	//   ....[15]....
        /*01fc*/ 	.word	0x00000900
        /*0200*/ 	.word	0x000000ff
        /*0204*/ 	.word	0x00000078
        /*0208*/ 	.short	0x0100
        /*020a*/ 	.byte	0x06
	.zero		1


	//   ....[16]....
        /*020c*/ 	.word	0x00000a40
        /*0210*/ 	.word	0x000000ff
        /*0214*/ 	.word	0x00000080
        /*0218*/ 	.short	0x0100
        /*021a*/ 	.byte	0x06
	.zero		1


	//   ....[17]....
        /*021c*/ 	.word	0x00000a50
        /*0220*/ 	.word	0x000000ff
        /*0224*/ 	.word	0x00000090
        /*0228*/ 	.short	0x0100
        /*022a*/ 	.byte	0x06
	.zero		1


	//   ....[18]....
        /*022c*/ 	.word	0x00000a60
        /*0230*/ 	.word	0x000000ff
        /*0234*/ 	.word	0x00000088
        /*0238*/ 	.short	0x0100
        /*023a*/ 	.byte	0x06
	.zero		1


	//   ....[19]....
        /*023c*/ 	.word	0x00000a70
        /*0240*/ 	.word	0x000000ff
        /*0244*/ 	.word	0x00000098
        /*0248*/ 	.short	0x0100
        /*024a*/ 	.byte	0x06
	.zero		1


	//   ....[20]....
        /*024c*/ 	.word	0x00000ba0
        /*0250*/ 	.word	0x000000ff
        /*0254*/ 	.word	0x000000a0
        /*0258*/ 	.short	0x0100
        /*025a*/ 	.byte	0x04
	.zero		1


	//   ....[21]....
        /*025c*/ 	.word	0x00000bb0
        /*0260*/ 	.word	0x000000ff
        /*0264*/ 	.word	0x000000c0
        /*0268*/ 	.short	0x0100
        /*026a*/ 	.byte	0x04
	.zero		1


	//   ....[22]....
        /*026c*/ 	.word	0x00000bc0
        /*0270*/ 	.word	0x000000ff
        /*0274*/ 	.word	0x000000a8
        /*0278*/ 	.short	0x0100
        /*027a*/ 	.byte	0x04
	.zero		1


	//   ....[23]....
        /*027c*/ 	.word	0x00000bd0
        /*0280*/ 	.word	0x000000ff
        /*0284*/ 	.word	0x000000c8
        /*0288*/ 	.short	0x0100
        /*028a*/ 	.byte	0x04
	.zero		1


	//   ....[24]....
        /*028c*/ 	.word	0x00000be0
        /*0290*/ 	.word	0x000000ff
        /*0294*/ 	.word	0x000000b0
        /*0298*/ 	.short	0x0100
        /*029a*/ 	.byte	0x04
	.zero		1


	//   ....[25]....
        /*029c*/ 	.word	0x00000bf0
        /*02a0*/ 	.word	0x000000ff
        /*02a4*/ 	.word	0x000000d0
        /*02a8*/ 	.short	0x0100
        /*02aa*/ 	.byte	0x04
	.zero		1


	//   ....[26]....
        /*02ac*/ 	.word	0x00000c00
        /*02b0*/ 	.word	0x000000ff
        /*02b4*/ 	.word	0x000000b8
        /*02b8*/ 	.short	0x0100
        /*02ba*/ 	.byte	0x04
	.zero		1


	//   ....[27]....
        /*02bc*/ 	.word	0x00000c10
        /*02c0*/ 	.word	0x000000ff
        /*02c4*/ 	.word	0x000000d8
        /*02c8*/ 	.short	0x0100
        /*02ca*/ 	.byte	0x04
	.zero		1


	//   ....[28]....
        /*02cc*/ 	.word	0x00000d00
        /*02d0*/ 	.word	0x000000ff
        /*02d4*/ 	.word	0x000000e0
        /*02d8*/ 	.short	0x0100
        /*02da*/ 	.byte	0x04
	.zero		1


	//   ....[29]....
        /*02dc*/ 	.word	0x00000d10
        /*02e0*/ 	.word	0x000000ff
        /*02e4*/ 	.word	0x000000f0
        /*02e8*/ 	.short	0x0100
        /*02ea*/ 	.byte	0x04
	.zero		1


	//   ....[30]....
        /*02ec*/ 	.word	0x00000d20
        /*02f0*/ 	.word	0x000000ff
        /*02f4*/ 	.word	0x000000e8
        /*02f8*/ 	.short	0x0100
        /*02fa*/ 	.byte	0x04
	.zero		1


	//   ....[31]....
        /*02fc*/ 	.word	0x00000d30
        /*0300*/ 	.word	0x000000ff
        /*0304*/ 	.word	0x000000f8
        /*0308*/ 	.short	0x0100
        /*030a*/ 	.byte	0x04
	.zero		1


	//   ....[32]....
        /*030c*/ 	.word	0x000019c0
        /*0310*/ 	.word	0x00000003
        /*0314*/ 	.word	0x000000f0
        /*0318*/ 	.short	0x010a
        /*031a*/ 	.byte	0xff
	.zero		1


	//   ....[33]....
        /*031c*/ 	.word	0x000019f0
        /*0320*/ 	.word	0x00000003
        /*0324*/ 	.word	0x000000e0
        /*0328*/ 	.short	0x0101
        /*032a*/ 	.byte	0xff
	.zero		1


	//   ....[34]....
        /*032c*/ 	.word	0x00001ac0
        /*0330*/ 	.word	0x000000ff
        /*0334*/ 	.word	0x00000018
        /*0338*/ 	.short	0x010a
        /*033a*/ 	.byte	0x04
	.zero		1


	//   ....[35]....
        /*033c*/ 	.word	0x00001b40
        /*0340*/ 	.word	0x000000ff
        /*0344*/ 	.word	0x00000018
        /*0348*/ 	.short	0x010a
        /*034a*/ 	.byte	0x21
	.zero		1


	//   ....[36]....
        /*034c*/ 	.word	0x00001ce0
        /*0350*/ 	.word	0x000000ff
        /*0354*/ 	.word	0x00000018
        /*0358*/ 	.short	0x010a
        /*035a*/ 	.byte	0x05
	.zero		1


	//   ....[37]....
        /*035c*/ 	.word	0x00001ed0
        /*0360*/ 	.word	0x000000ff
        /*0364*/ 	.word	0x00000078
        /*0368*/ 	.short	0x0101
        /*036a*/ 	.byte	0x15
	.zero		1


	//   ....[38]....
        /*036c*/ 	.word	0x00001ef0
        /*0370*/ 	.word	0x000000ff
        /*0374*/ 	.word	0x00000018
        /*0378*/ 	.short	0x010a
        /*037a*/ 	.byte	0x04
	.zero		1


	//   ....[39]....
        /*037c*/ 	.word	0x00001f70
        /*0380*/ 	.word	0x000000ff
        /*0384*/ 	.word	0x00000018
        /*0388*/ 	.short	0x010a
        /*038a*/ 	.byte	0x21
	.zero		1


	//   ....[40]....
        /*038c*/ 	.word	0x00002100
        /*0390*/ 	.word	0x000000ff
        /*0394*/ 	.word	0x00000018
        /*0398*/ 	.short	0x010a
        /*039a*/ 	.byte	0x05
	.zero		1


	//   ....[41]....
        /*039c*/ 	.word	0x00002310
        /*03a0*/ 	.word	0x00000003
        /*03a4*/ 	.word	0x00000080
        /*03a8*/ 	.short	0x010a
        /*03aa*/ 	.byte	0xff
	.zero		1


	//   ....[42]....
        /*03ac*/ 	.word	0x00002460
        /*03b0*/ 	.word	0x00000000
        /*03b4*/ 	.word	0x00000000
        /*03b8*/ 	.short	0x0101
        /*03ba*/ 	.byte	0xff
	.zero		1


	//   ....[43]....
        /*03bc*/ 	.word	0x00002a10
        /*03c0*/ 	.word	0x000000ff
        /*03c4*/ 	.word	0x00000000
        /*03c8*/ 	.short	0x010a
        /*03ca*/ 	.byte	0x04
	.zero		1


	//   ....[44]....
        /*03cc*/ 	.word	0x00002aa0
        /*03d0*/ 	.word	0x000000ff
        /*03d4*/ 	.word	0x00000000
        /*03d8*/ 	.short	0x010a
        /*03da*/ 	.byte	0x05
	.zero		1


	//   ....[45]....
        /*03dc*/ 	.word	0x00002b40
        /*03e0*/ 	.word	0x00000000
        /*03e4*/ 	.word	0x00000000
        /*03e8*/ 	.short	0x010a
        /*03ea*/ 	.byte	0xff
	.zero		1


	//   ....[46]....
        /*03ec*/ 	.word	0x00002c60
        /*03f0*/ 	.word	0x00000002
        /*03f4*/ 	.word	0x000000e0
        /*03f8*/ 	.short	0x010a
        /*03fa*/ 	.byte	0xff
	.zero		1


	//   ....[47]....
        /*03fc*/ 	.word	0x00002cc0
        /*0400*/ 	.word	0x00000004
        /*0404*/ 	.word	0x00000000
        /*0408*/ 	.short	0x0101
        /*040a*/ 	.byte	0xff
	.zero		1


	//   ....[48]....
        /*040c*/ 	.word	0x00002ce0
        /*0410*/ 	.word	0x000000ff
        /*0414*/ 	.word	0x00000090
        /*0418*/ 	.short	0x010a
        /*041a*/ 	.byte	0x04
	.zero		1


	//   ....[49]....
        /*041c*/ 	.word	0x00002e00
        /*0420*/ 	.word	0x00000002
        /*0424*/ 	.word	0x00000080
        /*0428*/ 	.short	0x010a
        /*042a*/ 	.byte	0xff
	.zero		1


	//   ....[50]....
        /*042c*/ 	.word	0x00002f10
        /*0430*/ 	.word	0x00000002
        /*0434*/ 	.word	0x00000000
        /*0438*/ 	.short	0x0101
        /*043a*/ 	.byte	0xff
	.zero		1


	//   ....[51]....
        /*043c*/ 	.word	0x00002fa0
        /*0440*/ 	.word	0x000000ff
        /*0444*/ 	.word	0x00000090
        /*0448*/ 	.short	0x0106
        /*044a*/ 	.byte	0x04
	.zero		1


	//   ....[52]....
        /*044c*/ 	.word	0x00002fc0
        /*0450*/ 	.word	0x000000ff
        /*0454*/ 	.word	0x00000090
        /*0458*/ 	.short	0x010a
        /*045a*/ 	.byte	0x04
	.zero		1


	//   ....[53]....
        /*045c*/ 	.word	0x00003050
        /*0460*/ 	.word	0x000000ff
        /*0464*/ 	.word	0x00000090
        /*0468*/ 	.short	0x0106
        /*046a*/ 	.byte	0x07
	.zero		1


	//   ....[54]....
        /*046c*/ 	.word	0x00003090
        /*0470*/ 	.word	0x00000000
        /*0474*/ 	.word	0x00000090
        /*0478*/ 	.short	0x010a
        /*047a*/ 	.byte	0xff
	.zero		1


	//   ....[55]....
        /*047c*/ 	.word	0x00003660
        /*0480*/ 	.word	0x00000000
        /*0484*/ 	.word	0x00000080
        /*0488*/ 	.short	0x010a
        /*048a*/ 	.byte	0xff
	.zero		1


	//   ....[56]....
        /*048c*/ 	.word	0x00003770
        /*0490*/ 	.word	0x00000003
        /*0494*/ 	.word	0x00000000
        /*0498*/ 	.short	0x0101
        /*049a*/ 	.byte	0xff
	.zero		1


	//   ....[57]....
        /*049c*/ 	.word	0x00003780
        /*04a0*/ 	.word	0x000000ff
        /*04a4*/ 	.word	0x00000000
        /*04a8*/ 	.short	0x010a
        /*04aa*/ 	.byte	0x04
	.zero		1


	//   ....[58]....
        /*04ac*/ 	.word	0x000037a0
        /*04b0*/ 	.word	0x000000ff
        /*04b4*/ 	.word	0x000000c0
        /*04b8*/ 	.short	0x010a
        /*04ba*/ 	.byte	0x2d
	.zero		1


	//   ....[59]....
        /*04bc*/ 	.word	0x00003870
        /*04c0*/ 	.word	0x000000ff
        /*04c4*/ 	.word	0x00000000
        /*04c8*/ 	.short	0x010a
        /*04ca*/ 	.byte	0x07
	.zero		1


	//   ....[60]....
        /*04cc*/ 	.word	0x000039b0
        /*04d0*/ 	.word	0x000000ff
        /*04d4*/ 	.word	0x00000000
        /*04d8*/ 	.short	0x010a
        /*04da*/ 	.byte	0x04
	.zero		1


	//   ....[61]....
        /*04dc*/ 	.word	0x00003d80
        /*04e0*/ 	.word	0x000000ff
        /*04e4*/ 	.word	0x00000000
        /*04e8*/ 	.short	0x010a
        /*04ea*/ 	.byte	0x04
	.zero		1


	//   ....[62]....
        /*04ec*/ 	.word	0x00003e10
        /*04f0*/ 	.word	0x000000ff
        /*04f4*/ 	.word	0x00000000
        /*04f8*/ 	.short	0x010a
        /*04fa*/ 	.byte	0x05
	.zero		1


	//   ....[63]....
        /*04fc*/ 	.word	0x00003ea0
        /*0500*/ 	.word	0x000000ff
        /*0504*/ 	.word	0x00000000
        /*0508*/ 	.short	0x010a
        /*050a*/ 	.byte	0x05
	.zero		1


	//   ....[64]....
        /*050c*/ 	.word	0x00003f30
        /*0510*/ 	.word	0x000000ff
        /*0514*/ 	.word	0x00000000
        /*0518*/ 	.short	0x010a
        /*051a*/ 	.byte	0x04
	.zero		1


	//   ....[65]....
        /*051c*/ 	.word	0x00004400
        /*0520*/ 	.word	0x0000000c
        /*0524*/ 	.word	0x00000080
        /*0528*/ 	.short	0x010a
        /*052a*/ 	.byte	0xff
	.zero		1


	//   ....[66]....
        /*052c*/ 	.word	0x00004570
        /*0530*/ 	.word	0x00000000
        /*0534*/ 	.word	0x00000000
        /*0538*/ 	.short	0x0101
        /*053a*/ 	.byte	0xff
	.zero		1


	//   ....[67]....
        /*053c*/ 	.word	0x00004a00
        /*0540*/ 	.word	0x000000ff
        /*0544*/ 	.word	0x00000078
        /*0548*/ 	.short	0x010a
        /*054a*/ 	.byte	0x15
	.zero		1


	//   ....[68]....
        /*054c*/ 	.word	0x00004b80
        /*0550*/ 	.word	0x000000ff
        /*0554*/ 	.word	0x00000050
        /*0558*/ 	.short	0x010a
        /*055a*/ 	.byte	0x15
	.zero		1


	//   ....[69]....
        /*055c*/ 	.word	0x00004d00
        /*0560*/ 	.word	0x000000ff
        /*0564*/ 	.word	0x00000030
        /*0568*/ 	.short	0x010b
        /*056a*/ 	.byte	0x15
	.zero		1


	//   ....[70]....
        /*056c*/ 	.word	0x00004d10
        /*0570*/ 	.word	0x000000ff
        /*0574*/ 	.word	0x00000000
        /*0578*/ 	.short	0x0101
        /*057a*/ 	.byte	0x06
	.zero		1


	//   ....[71]....
        /*057c*/ 	.word	0x00004d20
        /*0580*/ 	.word	0x000000ff
        /*0584*/ 	.word	0x00000058
        /*0588*/ 	.short	0x010a
        /*058a*/ 	.byte	0x15
	.zero		1


	//   ....[72]....
        /*058c*/ 	.word	0x00004e80
        /*0590*/ 	.word	0x000000ff
        /*0594*/ 	.word	0x00000038
        /*0598*/ 	.short	0x010b
        /*059a*/ 	.byte	0x15
	.zero		1


	//   ....[73]....
        /*059c*/ 	.word	0x00004e90
        /*05a0*/ 	.word	0x000000ff
        /*05a4*/ 	.word	0x00000000
        /*05a8*/ 	.short	0x0101
        /*05aa*/ 	.byte	0x06
	.zero		1


	//   ....[74]....
        /*05ac*/ 	.word	0x00004ea0
        /*05b0*/ 	.word	0x000000ff
        /*05b4*/ 	.word	0x00000060
        /*05b8*/ 	.short	0x010a
        /*05ba*/ 	.byte	0x15
	.zero		1


	//   ....[75]....
        /*05bc*/ 	.word	0x00004ff0
        /*05c0*/ 	.word	0x000000ff
        /*05c4*/ 	.word	0x00000040
        /*05c8*/ 	.short	0x010b
        /*05ca*/ 	.byte	0x15
	.zero		1


	//   ....[76]....
        /*05cc*/ 	.word	0x00005000
        /*05d0*/ 	.word	0x000000ff
        /*05d4*/ 	.word	0x00000000
        /*05d8*/ 	.short	0x0101
        /*05da*/ 	.byte	0x06
	.zero		1


	//   ....[77]....
        /*05dc*/ 	.word	0x00005010
        /*05e0*/ 	.word	0x000000ff
        /*05e4*/ 	.word	0x00000068
        /*05e8*/ 	.short	0x010a
        /*05ea*/ 	.byte	0x15
	.zero		1


	//   ....[78]....
        /*05ec*/ 	.word	0x00005200
        /*05f0*/ 	.word	0x000000ff
        /*05f4*/ 	.word	0x00000048
        /*05f8*/ 	.short	0x010b
        /*05fa*/ 	.byte	0x15
	.zero		1


	//   ....[79]....
        /*05fc*/ 	.word	0x00005210
        /*0600*/ 	.word	0x000000ff
        /*0604*/ 	.word	0x00000000
        /*0608*/ 	.short	0x0101
        /*060a*/ 	.byte	0x25
	.zero		1


	//   ....[80]....
        /*060c*/ 	.word	0x00005240
        /*0610*/ 	.word	0x000000ff
        /*0614*/ 	.word	0x00000050
        /*0618*/ 	.short	0x010a
        /*061a*/ 	.byte	0x15
	.zero		1


	//   ....[81]....
        /*061c*/ 	.word	0x00005260
        /*0620*/ 	.word	0x000000ff
        /*0624*/ 	.word	0x00000058
        /*0628*/ 	.short	0x010a
        /*062a*/ 	.byte	0x15
	.zero		1


	//   ....[82]....
        /*062c*/ 	.word	0x00005280
        /*0630*/ 	.word	0x000000ff
        /*0634*/ 	.word	0x00000060
        /*0638*/ 	.short	0x010a
        /*063a*/ 	.byte	0x15
	.zero		1


	//   ....[83]....
        /*063c*/ 	.word	0x000052c0
        /*0640*/ 	.word	0x00000000
        /*0644*/ 	.word	0x00000068
        /*0648*/ 	.short	0x010a
        /*064a*/ 	.byte	0xff
	.zero		1


	//   ....[84]....
        /*064c*/ 	.word	0x000055d0
        /*0650*/ 	.word	0x00000003
        /*0654*/ 	.word	0x00000080
        /*0658*/ 	.short	0x010a
        /*065a*/ 	.byte	0xff
	.zero		1


	//   ....[85]....
        /*065c*/ 	.word	0x00005750
        /*0660*/ 	.word	0x00000000
        /*0664*/ 	.word	0x00000000
        /*0668*/ 	.short	0x0101
        /*066a*/ 	.byte	0xff
	.zero		1


	//   ....[86]....
        /*066c*/ 	.word	0x000062c0
        /*0670*/ 	.word	0x000000ff
        /*0674*/ 	.word	0x00000030
        /*0678*/ 	.short	0x010a
        /*067a*/ 	.byte	0x2c
	.zero		1


	//   ....[87]....
        /*067c*/ 	.word	0x00006300
        /*0680*/ 	.word	0x00000063
        /*0684*/ 	.word	0x000000a0
        /*0688*/ 	.short	0x010a
        /*068a*/ 	.byte	0xff
	.zero		1


	//   ....[88]....
        /*068c*/ 	.word	0x000063f0
        /*0690*/ 	.word	0x000000ff
        /*0694*/ 	.word	0x00000030
        /*0698*/ 	.short	0x010a
        /*069a*/ 	.byte	0x2c
	.zero		1


	//   ....[89]....
        /*069c*/ 	.word	0x000064e0
        /*06a0*/ 	.word	0x00000063
        /*06a4*/ 	.word	0x000000a0
        /*06a8*/ 	.short	0x010a
        /*06aa*/ 	.byte	0xff
	.zero		1


	//   ....[90]....
        /*06ac*/ 	.word	0x00006fb0
        /*06b0*/ 	.word	0x00000000
        /*06b4*/ 	.word	0x00000000
        /*06b8*/ 	.short	0x0101
        /*06ba*/ 	.byte	0xff
	.zero		1


	//   ....[91]....
        /*06bc*/ 	.word	0x00006fc0
        /*06c0*/ 	.word	0x00000003
        /*06c4*/ 	.word	0x00000030
        /*06c8*/ 	.short	0x010a
        /*06ca*/ 	.byte	0xff
	.zero		1


	//   ....[92]....
        /*06cc*/ 	.word	0x000070a0
        /*06d0*/ 	.word	0x00000003
        /*06d4*/ 	.word	0x00000030
        /*06d8*/ 	.short	0x010a
        /*06da*/ 	.byte	0xff
	.zero		1


	//   ....[93]....
        /*06dc*/ 	.word	0x00007c10
        /*06e0*/ 	.word	0x0000003d
        /*06e4*/ 	.word	0x00000000
        /*06e8*/ 	.short	0x0101
        /*06ea*/ 	.byte	0xff
	.zero		1


	//   ....[94]....
        /*06ec*/ 	.word	0x00007c30
        /*06f0*/ 	.word	0x0000003e
        /*06f4*/ 	.word	0x00000030
        /*06f8*/ 	.short	0x010a
        /*06fa*/ 	.byte	0xff
	.zero		1


	//   ....[95]....
        /*06fc*/ 	.word	0x00007d00
        /*0700*/ 	.word	0x0000003e
        /*0704*/ 	.word	0x00000030
        /*0708*/ 	.short	0x010a
        /*070a*/ 	.byte	0xff
	.zero		1


	//   ....[96]....
        /*070c*/ 	.word	0x00008870
        /*0710*/ 	.word	0x0000003d
        /*0714*/ 	.word	0x00000000
        /*0718*/ 	.short	0x0101
        /*071a*/ 	.byte	0xff
	.zero		1


	//   ....[97]....
        /*071c*/ 	.word	0x00008890
        /*0720*/ 	.word	0x0000003e
        /*0724*/ 	.word	0x00000030
        /*0728*/ 	.short	0x010a
        /*072a*/ 	.byte	0xff
	.zero		1


	//   ....[98]....
        /*072c*/ 	.word	0x00008960
        /*0730*/ 	.word	0x0000003e
        /*0734*/ 	.word	0x00000030
        /*0738*/ 	.short	0x010a
        /*073a*/ 	.byte	0xff
	.zero		1


	//   ....[99]....
        /*073c*/ 	.word	0x00008ca0
        /*0740*/ 	.word	0x000000ff
        /*0744*/ 	.word	0x00000000
        /*0748*/ 	.short	0x0101
        /*074a*/ 	.byte	0x04
	.zero		1


	//   ....[100]....
        /*074c*/ 	.word	0x00009530
        /*0750*/ 	.word	0x00000002
        /*0754*/ 	.word	0x00000000
        /*0758*/ 	.short	0x0101
        /*075a*/ 	.byte	0xff
	.zero		1


	//   ....[101]....
        /*075c*/ 	.word	0x000097c0
        /*0760*/ 	.word	0x000000ff
        /*0764*/ 	.word	0x00000000
        /*0768*/ 	.short	0x0101
        /*076a*/ 	.byte	0x04
	.zero		1


	//   ....[102]....
        /*076c*/ 	.word	0x000097e0
        /*0770*/ 	.word	0x00000003
        /*0774*/ 	.word	0x000000f0
        /*0778*/ 	.short	0x010a
        /*077a*/ 	.byte	0xff
	.zero		1


	//   ....[103]....
        /*077c*/ 	.word	0x00009840
        /*0780*/ 	.word	0x00000000
        /*0784*/ 	.word	0x00000018
        /*0788*/ 	.short	0x010a
        /*078a*/ 	.byte	0xff
	.zero		1


	//   ....[104]....
        /*078c*/ 	.word	0x000098a0
        /*0790*/ 	.word	0x00000000
        /*0794*/ 	.word	0x00000018
        /*0798*/ 	.short	0x010a
        /*079a*/ 	.byte	0xff
	.zero		1


	//   ....[105]....
        /*079c*/ 	.word	0x000098f0
        /*07a0*/ 	.word	0x00000003
        /*07a4*/ 	.word	0x00000080
        /*07a8*/ 	.short	0x010a
        /*07aa*/ 	.byte	0xff
	.zero		1


	//   ....[106]....
        /*07ac*/ 	.word	0x00009950
        /*07b0*/ 	.word	0x00000000
        /*07b4*/ 	.word	0x00000000
        /*07b8*/ 	.short	0x010a
        /*07ba*/ 	.byte	0xff
	.zero		1


	//   ....[107]....
        /*07bc*/ 	.word	0x000099b0
        /*07c0*/ 	.word	0x00000000
        /*07c4*/ 	.word	0x00000000
        /*07c8*/ 	.short	0x010a
        /*07ca*/ 	.byte	0xff
	.zero		1


	//   ....[108]....
        /*07cc*/ 	.word	0x00009a00
        /*07d0*/ 	.word	0x00000002
        /*07d4*/ 	.word	0x000000e0
        /*07d8*/ 	.short	0x010a
        /*07da*/ 	.byte	0xff
	.zero		1


	//   ....[109]....
        /*07dc*/ 	.word	0x00009a60
        /*07e0*/ 	.word	0x00000002
        /*07e4*/ 	.word	0x00000090
        /*07e8*/ 	.short	0x010a
        /*07ea*/ 	.byte	0xff
	.zero		1


	//   ....[110]....
        /*07ec*/ 	.word	0x00009ab0
        /*07f0*/ 	.word	0x00000002
        /*07f4*/ 	.word	0x00000080
        /*07f8*/ 	.short	0x010a
        /*07fa*/ 	.byte	0xff
	.zero		1


	//   ....[111]....
        /*07fc*/ 	.word	0x00009b10
        /*0800*/ 	.word	0x00000000
        /*0804*/ 	.word	0x00000090
        /*0808*/ 	.short	0x010a
        /*080a*/ 	.byte	0xff
	.zero		1


	//   ....[112]....
        /*080c*/ 	.word	0x00009b60
        /*0810*/ 	.word	0x00000000
        /*0814*/ 	.word	0x00000080
        /*0818*/ 	.short	0x010a
        /*081a*/ 	.byte	0xff
	.zero		1


	//   ....[113]....
        /*081c*/ 	.word	0x00009bc0
        /*0820*/ 	.word	0x00000003
        /*0824*/ 	.word	0x000000c0
        /*0828*/ 	.short	0x010a
        /*082a*/ 	.byte	0xff
	.zero		1


	//   ....[114]....
        /*082c*/ 	.word	0x00009c20
        /*0830*/ 	.word	0x00000000
        /*0834*/ 	.word	0x00000000
        /*0838*/ 	.short	0x010a
        /*083a*/ 	.byte	0xff
	.zero		1


	//   ....[115]....
        /*083c*/ 	.word	0x00009c80
        /*0840*/ 	.word	0x00000000
        /*0844*/ 	.word	0x00000000
        /*0848*/ 	.short	0x010a
        /*084a*/ 	.byte	0xff
	.zero		1


	//   ....[116]....
        /*084c*/ 	.word	0x00009ce0
        /*0850*/ 	.word	0x00000000
        /*0854*/ 	.word	0x00000000
        /*0858*/ 	.short	0x010a
        /*085a*/ 	.byte	0xff
	.zero		1


	//   ....[117]....
        /*085c*/ 	.word	0x00009d40
        /*0860*/ 	.word	0x00000000
        /*0864*/ 	.word	0x00000000
        /*0868*/ 	.short	0x010a
        /*086a*/ 	.byte	0xff
	.zero		1


	//   ....[118]....
        /*086c*/ 	.word	0x00009da0
        /*0870*/ 	.word	0x00000000
        /*0874*/ 	.word	0x00000000
        /*0878*/ 	.short	0x010a
        /*087a*/ 	.byte	0xff
	.zero		1


	//   ....[119]....
        /*087c*/ 	.word	0x00009df0
        /*0880*/ 	.word	0x0000000c
        /*0884*/ 	.word	0x00000080
        /*0888*/ 	.short	0x010a
        /*088a*/ 	.byte	0xff
	.zero		1


	//   ....[120]....
        /*088c*/ 	.word	0x00009e50
        /*0890*/ 	.word	0x00000000
        /*0894*/ 	.word	0x00000078
        /*0898*/ 	.short	0x010a
        /*089a*/ 	.byte	0xff
	.zero		1


	//   ....[121]....
        /*089c*/ 	.word	0x00009eb0
        /*08a0*/ 	.word	0x00000000
        /*08a4*/ 	.word	0x00000050
        /*08a8*/ 	.short	0x010a
        /*08aa*/ 	.byte	0xff
	.zero		1


	//   ....[122]....
        /*08ac*/ 	.word	0x00009f10
        /*08b0*/ 	.word	0x00000000
        /*08b4*/ 	.word	0x00000058
        /*08b8*/ 	.short	0x010a
        /*08ba*/ 	.byte	0xff
	.zero		1


	//   ....[123]....
        /*08bc*/ 	.word	0x00009f70
        /*08c0*/ 	.word	0x00000000
        /*08c4*/ 	.word	0x00000060
        /*08c8*/ 	.short	0x010a
        /*08ca*/ 	.byte	0xff
	.zero		1


	//   ....[124]....
        /*08cc*/ 	.word	0x00009fd0
        /*08d0*/ 	.word	0x00000000
        /*08d4*/ 	.word	0x00000068
        /*08d8*/ 	.short	0x010a
        /*08da*/ 	.byte	0xff
	.zero		1


	//   ....[125]....
        /*08dc*/ 	.word	0x0000a030
        /*08e0*/ 	.word	0x00000000
        /*08e4*/ 	.word	0x00000050
        /*08e8*/ 	.short	0x010a
        /*08ea*/ 	.byte	0xff
	.zero		1


	//   ....[126]....
        /*08ec*/ 	.word	0x0000a090
        /*08f0*/ 	.word	0x00000000
        /*08f4*/ 	.word	0x00000058
        /*08f8*/ 	.short	0x010a
        /*08fa*/ 	.byte	0xff
	.zero		1


	//   ....[127]....
        /*08fc*/ 	.word	0x0000a0f0
        /*0900*/ 	.word	0x00000000
        /*0904*/ 	.word	0x00000060
        /*0908*/ 	.short	0x010a
        /*090a*/ 	.byte	0xff
	.zero		1


	//   ....[128]....
        /*090c*/ 	.word	0x0000a140
        /*0910*/ 	.word	0x00000003
        /*0914*/ 	.word	0x00000080
        /*0918*/ 	.short	0x010a
        /*091a*/ 	.byte	0xff
	.zero		1


	//   ....[129]....
        /*091c*/ 	.word	0x0000a1a0
        /*0920*/ 	.word	0x00000002
        /*0924*/ 	.word	0x00000030
        /*0928*/ 	.short	0x010a
        /*092a*/ 	.byte	0xff
	.zero		1


	//   ....[130]....
        /*092c*/ 	.word	0x0000a1f0
        /*0930*/ 	.word	0x00000063
        /*0934*/ 	.word	0x000000a0
        /*0938*/ 	.short	0x010a
        /*093a*/ 	.byte	0xff
	.zero		1


	//   ....[131]....
        /*093c*/ 	.word	0x0000a240
        /*0940*/ 	.word	0x00000003
        /*0944*/ 	.word	0x00000030
        /*0948*/ 	.short	0x010a
        /*094a*/ 	.byte	0xff
	.zero		1


	//   ....[132]....
        /*094c*/ 	.word	0x0000a290
        /*0950*/ 	.word	0x0000003e
        /*0954*/ 	.word	0x00000030
        /*0958*/ 	.short	0x010a
        /*095a*/ 	.byte	0xff
	.zero		1


	//   ....[133]....
        /*095c*/ 	.word	0x0000a2e0
        /*0960*/ 	.word	0x0000003e
        /*0964*/ 	.word	0x00000030
        /*0968*/ 	.short	0x010a
        /*096a*/ 	.byte	0xff
	.zero		1


	//----- nvinfo : EIATTR_NUM_MBARRIERS
	.align		4
.L_47:
        /*096c*/ 	.byte	0x03, 0x38
        /*096e*/ 	.short	0x0020


	//----- nvinfo : EIATTR_EXIT_INSTR_OFFSETS
	.align		4
        /*0970*/ 	.byte	0x04, 0x1c
        /*0972*/ 	.short	(.L_49 - .L_48)


	//   ....[0]....
.L_48:
        /*0974*/ 	.word	0x00002b70


	//   ....[1]....
        /*0978*/ 	.word	0x00003060


	//   ....[2]....
        /*097c*/ 	.word	0x000030c0


	//   ....[3]....
        /*0980*/ 	.word	0x00004190


	//   ....[4]....
        /*0984*/ 	.word	0x000052f0


	//   ....[5]....
        /*0988*/ 	.word	0x00005330


	//   ....[6]....
        /*098c*/ 	.word	0x000096b0


	//   ....[7]....
        /*0990*/ 	.word	0x00009730


	//   ....[8]....
        /*0994*/ 	.word	0x00009760


	//   ....[9]....
        /*0998*/ 	.word	0x000097d0


	//----- nvinfo : EIATTR_MAX_THREADS
	.align		4
.L_49:
        /*099c*/ 	.byte	0x04, 0x05
        /*099e*/ 	.short	(.L_51 - .L_50)
.L_50:
        /*09a0*/ 	.word	0x00000100
        /*09a4*/ 	.word	0x00000001
        /*09a8*/ 	.word	0x00000001


	//----- nvinfo : EIATTR_CRS_STACK_SIZE
	.align		4
.L_51:
        /*09ac*/ 	.byte	0x04, 0x1e
        /*09ae*/ 	.short	(.L_53 - .L_52)
.L_52:
        /*09b0*/ 	.word	0x00000000


	//----- nvinfo : EIATTR_CBANK_PARAM_SIZE
	.align		4
.L_53:
        /*09b4*/ 	.byte	0x03, 0x19
        /*09b6*/ 	.short	0x0800


	//----- nvinfo : EIATTR_PARAM_CBANK
	.align		4
        /*09b8*/ 	.byte	0x04, 0x0a
        /*09ba*/ 	.short	(.L_55 - .L_54)
	.align		4
.L_54:
        /*09bc*/ 	.word	index@(.nv.constant0._ZN7cutlass13device_kernelINS_4gemm6kernel13GemmUniversalIN4cute5tupleIJiiiiEEENS1_10collective13CollectiveMmaINS1_35MainloopSm100TmaUmmaWarpSpecializedILi3ELi2ELi4ENS5_IJNS4_1CILi1EEENSA_ILi8EEESB_EEEEENS5_IJNSA_ILi128EEESF_SF_EEENS_6half_tENS5_IJlSB_lEEESH_SI_NS4_8TiledMMAINS4_8MMA_AtomIJNS4_20SM100_MMA_F16BF16_SSISH_SH_fLi128ELi128ELNS4_4UMMA5MajorE0ELSN_0ELNSM_7ScaleInE0ELSO_0EEEEEENS4_6LayoutINS5_IJSB_SB_SB_EEENS5_IJNSA_ILi0EEEST_ST_EEEEENS5_IJNS4_10UnderscoreESW_SW_EEEEENS4_23SM90_TMA_LOAD_MULTICASTENS4_14ComposedLayoutINS4_7SwizzleILi3ELi4ELi3EEENS4_18smem_ptr_flag_bitsILi16EEENSR_INS5_IJSC_NSA_ILi64EEEEEENS5_IJS15_SB_EEEEEEEvNS4_8identityENS4_13SM90_TMA_LOADES19_vS1A_EENS_8epilogue10collective18CollectiveEpilogueINS1D_23Sm100TmaWarpSpecializedILi4ELi2ELi32ELb1ELb0EEEJSG_NS5_IJNSR_ISF_SB_EENSR_INSA_ILi32EEESB_EEEEESH_SI_SH_SI_NS1D_6fusion15FusionCallbacksIS1H_NS1M_17LinearCombinationISH_fSH_fLNS_15FloatRoundStyleE2EEESG_S1L_JEEENS4_5SM1004TMEM4LOAD26SM100_TMEM_LOAD_32dp32b32xES1B_NS10_INS11_ILi2ELi4ELi3EEES14_NSR_INS5_IJSC_S1J_EEENS5_IJS1J_SB_EEEEEEENS4_39AutoVectorizingCopyWithAssumedAlignmentILi128EEENS4_14SM90_TMA_STOREES20_S22_S22_EEEvvEEEEvNT_6ParamsE)
        /*09c0*/ 	.short	0x0380
        /*09c2*/ 	.short	0x0800


	//----- nvinfo : EIATTR_SW_WAR
	.align		4
.L_55:
        /*09c4*/ 	.byte	0x04, 0x36
        /*09c6*/ 	.short	(.L_57 - .L_56)
.L_56:
        /*09c8*/ 	.word	0x00000008
.L_57:


//--------------------- .nv.callgraph             --------------------------
	.section	.nv.callgraph,"",@"SHT_CUDA_CALLGRAPH"
	.align	4
	.sectionentsize	8
	.align		4
        /*0000*/ 	.word	0x00000000
	.align		4
        /*0004*/ 	.word	0xffffffff
	.align		4
        /*0008*/ 	.word	index@(_ZN7cutlass13device_kernelINS_4gemm6kernel13GemmUniversalIN4cute5tupleIJiiiiEEENS1_10collective13CollectiveMmaINS1_35MainloopSm100TmaUmmaWarpSpecializedILi3ELi2ELi4ENS5_IJNS4_1CILi1EEENSA_ILi8EEESB_EEEEENS5_IJNSA_ILi128EEESF_SF_EEENS_6half_tENS5_IJlSB_lEEESH_SI_NS4_8TiledMMAINS4_8MMA_AtomIJNS4_20SM100_MMA_F16BF16_SSISH_SH_fLi128ELi128ELNS4_4UMMA5MajorE0ELSN_0ELNSM_7ScaleInE0ELSO_0EEEEEENS4_6LayoutINS5_IJSB_SB_SB_EEENS5_IJNSA_ILi0EEEST_ST_EEEEENS5_IJNS4_10UnderscoreESW_SW_EEEEENS4_23SM90_TMA_LOAD_MULTICASTENS4_14ComposedLayoutINS4_7SwizzleILi3ELi4ELi3EEENS4_18smem_ptr_flag_bitsILi16EEENSR_INS5_IJSC_NSA_ILi64EEEEEENS5_IJS15_SB_EEEEEEEvNS4_8identityENS4_13SM90_TMA_LOADES19_vS1A_EENS_8epilogue10collective18CollectiveEpilogueINS1D_23Sm100TmaWarpSpecializedILi4ELi2ELi32ELb1ELb0EEEJSG_NS5_IJNSR_ISF_SB_EENSR_INSA_ILi32EEESB_EEEEESH_SI_SH_SI_NS1D_6fusion15FusionCallbacksIS1H_NS1M_17LinearCombinationISH_fSH_fLNS_15FloatRoundStyleE2EEESG_S1L_JEEENS4_5SM1004TMEM4LOAD26SM100_TMEM_LOAD_32dp32b32xES1B_NS10_INS11_ILi2ELi4ELi3EEES14_NSR_INS5_IJSC_S1J_EEENS5_IJS1J_SB_EEEEEEENS4_39AutoVectorizingCopyWithAssumedAlignmentILi128EEENS4_14SM90_TMA_STOREES20_S22_S22_EEEvvEEEEvNT_6ParamsE)
	.align		4
        /*000c*/ 	.word	index@(__assertfail)
	.align		4
        /*0010*/ 	.word	0x00000000
	.align		4
        /*0014*/ 	.word	0xfffffffe
	.align		4
        /*0018*/ 	.word	0x00000000
	.align		4
        /*001c*/ 	.word	0xfffffffd
	.align		4
        /*0020*/ 	.word	0x00000000
	.align		4
        /*0024*/ 	.word	0xfffffffc


//--------------------- .nv.constant4             --------------------------
	.section	.nv.constant4,"a",@progbits
	.align	8
	.align		8
.nv.constant4:
        /*0000*/ 	.dword	__assertfail
	.align		8
        /*0008*/ 	.dword	__unnamed_1
	.align		8
        /*0010*/ 	.dword	__unnamed_2
	.align		8
        /*0018*/ 	.dword	_ZN40_INTERNAL_47f33a1a_4_k_cu_09c8e5d1_333184cuda3std3__45__cpo5beginE
	.align		8
        /*0020*/ 	.dword	_ZN40_INTERNAL_47f33a1a_4_k_cu_09c8e5d1_333184cuda3std3__45__cpo3endE
	.align		8
        /*0028*/ 	.dword	_ZN40_INTERNAL_47f33a1a_4_k_cu_09c8e5d1_333184cuda3std3__45__cpo6cbeginE
	.align		8
        /*0030*/ 	.dword	_ZN40_INTERNAL_47f33a1a_4_k_cu_09c8e5d1_333184cuda3std3__45__cpo4cendE
	.align		8
        /*0038*/ 	.dword	_ZN40_INTERNAL_47f33a1a_4_k_cu_09c8e5d1_333184cuda3std3__442_GLOBAL__N__47f33a1a_4_k_cu_09c8e5d1_333186ignoreE
	.align		8
        /*0040*/ 	.dword	_ZN40_INTERNAL_47f33a1a_4_k_cu_09c8e5d1_333184cuda3std3__419piecewise_constructE
	.align		8
        /*0048*/ 	.dword	_ZN40_INTERNAL_47f33a1a_4_k_cu_09c8e5d1_333184cuda3std3__48in_placeE
	.align		8
        /*0050*/ 	.dword	_ZN40_INTERNAL_47f33a1a_4_k_cu_09c8e5d1_333184cuda3std6ranges3__45__cpo4swapE
	.align		8
        /*0058*/ 	.dword	_ZN40_INTERNAL_47f33a1a_4_k_cu_09c8e5d1_333184cuda3std6ranges3__45__cpo9iter_moveE
	.align		8
        /*0060*/ 	.dword	_ZN40_INTERNAL_47f33a1a_4_k_cu_09c8e5d1_333184cute7productE
	.align		8
        /*0068*/ 	.dword	_ZN40_INTERNAL_47f33a1a_4_k_cu_09c8e5d1_333184cute1_E
	.align		8
        /*0070*/ 	.dword	$str$25
	.align		8
        /*0078*/ 	.dword	$str$26
	.align		8
        /*0080*/ 	.dword	$str$27
	.align		8
        /*0088*/ 	.dword	$str$28


//--------------------- .text._ZN7cutlass13device_kernelINS_4gemm6kernel13GemmUniversalIN4cute5tupleIJiiiiEEENS1_10collective13CollectiveMmaINS1_35MainloopSm100TmaUmmaWarpSpecializedILi3ELi2ELi4ENS5_IJNS4_1CILi1EEENSA_ILi8EEESB_EEEEENS5_IJNSA_ILi128EEESF_SF_EEENS_6half_tENS5_IJlSB_lEEESH_SI_NS4_8TiledMMAINS4_8MMA_AtomIJNS4_20SM100_MMA_F16BF16_SSISH_SH_fLi128ELi128ELNS4_4UMMA5MajorE0ELSN_0ELNSM_7ScaleInE0ELSO_0EEEEEENS4_6LayoutINS5_IJSB_SB_SB_EEENS5_IJNSA_ILi0EEEST_ST_EEEEENS5_IJNS4_10UnderscoreESW_SW_EEEEENS4_23SM90_TMA_LOAD_MULTICASTENS4_14ComposedLayoutINS4_7SwizzleILi3ELi4ELi3EEENS4_18smem_ptr_flag_bitsILi16EEENSR_INS5_IJSC_NSA_ILi64EEEEEENS5_IJS15_SB_EEEEEEEvNS4_8identityENS4_13SM90_TMA_LOADES19_vS1A_EENS_8epilogue10collective18CollectiveEpilogueINS1D_23Sm100TmaWarpSpecializedILi4ELi2ELi32ELb1ELb0EEEJSG_NS5_IJNSR_ISF_SB_EENSR_INSA_ILi32EEESB_EEEEESH_SI_SH_SI_NS1D_6fusion15FusionCallbacksIS1H_NS1M_17LinearCombinationISH_fSH_fLNS_15FloatRoundStyleE2EEESG_S1L_JEEENS4_5SM1004TMEM4LOAD26SM100_TMEM_LOAD_32dp32b32xES1B_NS10_INS11_ILi2ELi4ELi3EEES14_NSR_INS5_IJSC_S1J_EEENS5_IJS1J_SB_EEEEEEENS4_39AutoVectorizingCopyWithAssumedAlignmentILi128EEENS4_14SM90_TMA_STOREES20_S22_S22_EEEvvEEEEvNT_6ParamsE --------------------------
	.section	.text._ZN7cutlass13device_kernelINS_4gemm6kernel13GemmUniversalIN4cute5tupleIJiiiiEEENS1_10collective13CollectiveMmaINS1_35MainloopSm100TmaUmmaWarpSpecializedILi3ELi2ELi4ENS5_IJNS4_1CILi1EEENSA_ILi8EEESB_EEEEENS5_IJNSA_ILi128EEESF_SF_EEENS_6half_tENS5_IJlSB_lEEESH_SI_NS4_8TiledMMAINS4_8MMA_AtomIJNS4_20SM100_MMA_F16BF16_SSISH_SH_fLi128ELi128ELNS4_4UMMA5MajorE0ELSN_0ELNSM_7ScaleInE0ELSO_0EEEEEENS4_6LayoutINS5_IJSB_SB_SB_EEENS5_IJNSA_ILi0EEEST_ST_EEEEENS5_IJNS4_10UnderscoreESW_SW_EEEEENS4_23SM90_TMA_LOAD_MULTICASTENS4_14ComposedLayoutINS4_7SwizzleILi3ELi4ELi3EEENS4_18smem_ptr_flag_bitsILi16EEENSR_INS5_IJSC_NSA_ILi64EEEEEENS5_IJS15_SB_EEEEEEEvNS4_8identityENS4_13SM90_TMA_LOADES19_vS1A_EENS_8epilogue10collective18CollectiveEpilogueINS1D_23Sm100TmaWarpSpecializedILi4ELi2ELi32ELb1ELb0EEEJSG_NS5_IJNSR_ISF_SB_EENSR_INSA_ILi32EEESB_EEEEESH_SI_SH_SI_NS1D_6fusion15FusionCallbacksIS1H_NS1M_17LinearCombinationISH_fSH_fLNS_15FloatRoundStyleE2EEESG_S1L_JEEENS4_5SM1004TMEM4LOAD26SM100_TMEM_LOAD_32dp32b32xES1B_NS10_INS11_ILi2ELi4ELi3EEES14_NSR_INS5_IJSC_S1J_EEENS5_IJS1J_SB_EEEEEEENS4_39AutoVectorizingCopyWithAssumedAlignmentILi128EEENS4_14SM90_TMA_STOREES20_S22_S22_EEEvvEEEEvNT_6ParamsE,"ax",@progbits
	.align	128
.text._ZN7cutlass13device_kernelINS_4gemm6kernel13GemmUniversalIN4cute5tupleIJiiiiEEENS1_10collective13CollectiveMmaINS1_35MainloopSm100TmaUmmaWarpSpecializedILi3ELi2ELi4ENS5_IJNS4_1CILi1EEENSA_ILi8EEESB_EEEEENS5_IJNSA_ILi128EEESF_SF_EEENS_6half_tENS5_IJlSB_lEEESH_SI_NS4_8TiledMMAINS4_8MMA_AtomIJNS4_20SM100_MMA_F16BF16_SSISH_SH_fLi128ELi128ELNS4_4UMMA5MajorE0ELSN_0ELNSM_7ScaleInE0ELSO_0EEEEEENS4_6LayoutINS5_IJSB_SB_SB_EEENS5_IJNSA_ILi0EEEST_ST_EEEEENS5_IJNS4_10UnderscoreESW_SW_EEEEENS4_23SM90_TMA_LOAD_MULTICASTENS4_14ComposedLayoutINS4_7SwizzleILi3ELi4ELi3EEENS4_18smem_ptr_flag_bitsILi16EEENSR_INS5_IJSC_NSA_ILi64EEEEEENS5_IJS15_SB_EEEEEEEvNS4_8identityENS4_13SM90_TMA_LOADES19_vS1A_EENS_8epilogue10collective18CollectiveEpilogueINS1D_23Sm100TmaWarpSpecializedILi4ELi2ELi32ELb1ELb0EEEJSG_NS5_IJNSR_ISF_SB_EENSR_INSA_ILi32EEESB_EEEEESH_SI_SH_SI_NS1D_6fusion15FusionCallbacksIS1H_NS1M_17LinearCombinationISH_fSH_fLNS_15FloatRoundStyleE2EEESG_S1L_JEEENS4_5SM1004TMEM4LOAD26SM100_TMEM_LOAD_32dp32b32xES1B_NS10_INS11_ILi2ELi4ELi3EEES14_NSR_INS5_IJSC_S1J_EEENS5_IJS1J_SB_EEEEEEENS4_39AutoVectorizingCopyWithAssumedAlignmentILi128EEENS4_14SM90_TMA_STOREES20_S22_S22_EEEvvEEEEvNT_6ParamsE:
        .type           _ZN7cutlass13device_kernelINS_4gemm6kernel13GemmUniversalIN4cute5tupleIJiiiiEEENS1_10collective13CollectiveMmaINS1_35MainloopSm100TmaUmmaWarpSpecializedILi3ELi2ELi4ENS5_IJNS4_1CILi1EEENSA_ILi8EEESB_EEEEENS5_IJNSA_ILi128EEESF_SF_EEENS_6half_tENS5_IJlSB_lEEESH_SI_NS4_8TiledMMAINS4_8MMA_AtomIJNS4_20SM100_MMA_F16BF16_SSISH_SH_fLi128ELi128ELNS4_4UMMA5MajorE0ELSN_0ELNSM_7ScaleInE0ELSO_0EEEEEENS4_6LayoutINS5_IJSB_SB_SB_EEENS5_IJNSA_ILi0EEEST_ST_EEEEENS5_IJNS4_10UnderscoreESW_SW_EEEEENS4_23SM90_TMA_LOAD_MULTICASTENS4_14ComposedLayoutINS4_7SwizzleILi3ELi4ELi3EEENS4_18smem_ptr_flag_bitsILi16EEENSR_INS5_IJSC_NSA_ILi64EEEEEENS5_IJS15_SB_EEEEEEEvNS4_8identityENS4_13SM90_TMA_LOADES19_vS1A_EENS_8epilogue10collective18CollectiveEpilogueINS1D_23Sm100TmaWarpSpecializedILi4ELi2ELi32ELb1ELb0EEEJSG_NS5_IJNSR_ISF_SB_EENSR_INSA_ILi32EEESB_EEEEESH_SI_SH_SI_NS1D_6fusion15FusionCallbacksIS1H_NS1M_17LinearCombinationISH_fSH_fLNS_15FloatRoundStyleE2EEESG_S1L_JEEENS4_5SM1004TMEM4LOAD26SM100_TMEM_LOAD_32dp32b32xES1B_NS10_INS11_ILi2ELi4ELi3EEES14_NSR_INS5_IJSC_S1J_EEENS5_IJS1J_SB_EEEEEEENS4_39AutoVectorizingCopyWithAssumedAlignmentILi128EEENS4_14SM90_TMA_STOREES20_S22_S22_EEEvvEEEEvNT_6ParamsE,@function
        .size           _ZN7cutlass13device_kernelINS_4gemm6kernel13GemmUniversalIN4cute5tupleIJiiiiEEENS1_10collective13CollectiveMmaINS1_35MainloopSm100TmaUmmaWarpSpecializedILi3ELi2ELi4ENS5_IJNS4_1CILi1EEENSA_ILi8EEESB_EEEEENS5_IJNSA_ILi128EEESF_SF_EEENS_6half_tENS5_IJlSB_lEEESH_SI_NS4_8TiledMMAINS4_8MMA_AtomIJNS4_20SM100_MMA_F16BF16_SSISH_SH_fLi128ELi128ELNS4_4UMMA5MajorE0ELSN_0ELNSM_7ScaleInE0ELSO_0EEEEEENS4_6LayoutINS5_IJSB_SB_SB_EEENS5_IJNSA_ILi0EEEST_ST_EEEEENS5_IJNS4_10UnderscoreESW_SW_EEEEENS4_23SM90_TMA_LOAD_MULTICASTENS4_14ComposedLayoutINS4_7SwizzleILi3ELi4ELi3EEENS4_18smem_ptr_flag_bitsILi16EEENSR_INS5_IJSC_NSA_ILi64EEEEEENS5_IJS15_SB_EEEEEEEvNS4_8identityENS4_13SM90_TMA_LOADES19_vS1A_EENS_8epilogue10collective18CollectiveEpilogueINS1D_23Sm100TmaWarpSpecializedILi4ELi2ELi32ELb1ELb0EEEJSG_NS5_IJNSR_ISF_SB_EENSR_INSA_ILi32EEESB_EEEEESH_SI_SH_SI_NS1D_6fusion15FusionCallbacksIS1H_NS1M_17LinearCombinationISH_fSH_fLNS_15FloatRoundStyleE2EEESG_S1L_JEEENS4_5SM1004TMEM4LOAD26SM100_TMEM_LOAD_32dp32b32xES1B_NS10_INS11_ILi2ELi4ELi3EEES14_NSR_INS5_IJSC_S1J_EEENS5_IJS1J_SB_EEEEEEENS4_39AutoVectorizingCopyWithAssumedAlignmentILi128EEENS4_14SM90_TMA_STOREES20_S22_S22_EEEvvEEEEvNT_6ParamsE,(.L_x_180 - _ZN7cutlass13device_kernelINS_4gemm6kernel13GemmUniversalIN4cute5tupleIJiiiiEEENS1_10collective13CollectiveMmaINS1_35MainloopSm100TmaUmmaWarpSpecializedILi3ELi2ELi4ENS5_IJNS4_1CILi1EEENSA_ILi8EEESB_EEEEENS5_IJNSA_ILi128EEESF_SF_EEENS_6half_tENS5_IJlSB_lEEESH_SI_NS4_8TiledMMAINS4_8MMA_AtomIJNS4_20SM100_MMA_F16BF16_SSISH_SH_fLi128ELi128ELNS4_4UMMA5MajorE0ELSN_0ELNSM_7ScaleInE0ELSO_0EEEEEENS4_6LayoutINS5_IJSB_SB_SB_EEENS5_IJNSA_ILi0EEEST_ST_EEEEENS5_IJNS4_10UnderscoreESW_SW_EEEEENS4_23SM90_TMA_LOAD_MULTICASTENS4_14ComposedLayoutINS4_7SwizzleILi3ELi4ELi3EEENS4_18smem_ptr_flag_bitsILi16EEENSR_INS5_IJSC_NSA_ILi64EEEEEENS5_IJS15_SB_EEEEEEEvNS4_8identityENS4_13SM90_TMA_LOADES19_vS1A_EENS_8epilogue10collective18CollectiveEpilogueINS1D_23Sm100TmaWarpSpecializedILi4ELi2ELi32ELb1ELb0EEEJSG_NS5_IJNSR_ISF_SB_EENSR_INSA_ILi32EEESB_EEEEESH_SI_SH_SI_NS1D_6fusion15FusionCallbacksIS1H_NS1M_17LinearCombinationISH_fSH_fLNS_15FloatRoundStyleE2EEESG_S1L_JEEENS4_5SM1004TMEM4LOAD26SM100_TMEM_LOAD_32dp32b32xES1B_NS10_INS11_ILi2ELi4ELi3EEES14_NSR_INS5_IJSC_S1J_EEENS5_IJS1J_SB_EEEEEEENS4_39AutoVectorizingCopyWithAssumedAlignmentILi128EEENS4_14SM90_TMA_STOREES20_S22_S22_EEEvvEEEEvNT_6ParamsE)
        .other          _ZN7cutlass13device_kernelINS_4gemm6kernel13GemmUniversalIN4cute5tupleIJiiiiEEENS1_10collective13CollectiveMmaINS1_35MainloopSm100TmaUmmaWarpSpecializedILi3ELi2ELi4ENS5_IJNS4_1CILi1EEENSA_ILi8EEESB_EEEEENS5_IJNSA_ILi128EEESF_SF_EEENS_6half_tENS5_IJlSB_lEEESH_SI_NS4_8TiledMMAINS4_8MMA_AtomIJNS4_20SM100_MMA_F16BF16_SSISH_SH_fLi128ELi128ELNS4_4UMMA5MajorE0ELSN_0ELNSM_7ScaleInE0ELSO_0EEEEEENS4_6LayoutINS5_IJSB_SB_SB_EEENS5_IJNSA_ILi0EEEST_ST_EEEEENS5_IJNS4_10UnderscoreESW_SW_EEEEENS4_23SM90_TMA_LOAD_MULTICASTENS4_14ComposedLayoutINS4_7SwizzleILi3ELi4ELi3EEENS4_18smem_ptr_flag_bitsILi16EEENSR_INS5_IJSC_NSA_ILi64EEEEEENS5_IJS15_SB_EEEEEEEvNS4_8identityENS4_13SM90_TMA_LOADES19_vS1A_EENS_8epilogue10collective18CollectiveEpilogueINS1D_23Sm100TmaWarpSpecializedILi4ELi2ELi32ELb1ELb0EEEJSG_NS5_IJNSR_ISF_SB_EENSR_INSA_ILi32EEESB_EEEEESH_SI_SH_SI_NS1D_6fusion15FusionCallbacksIS1H_NS1M_17LinearCombinationISH_fSH_fLNS_15FloatRoundStyleE2EEESG_S1L_JEEENS4_5SM1004TMEM4LOAD26SM100_TMEM_LOAD_32dp32b32xES1B_NS10_INS11_ILi2ELi4ELi3EEES14_NSR_INS5_IJSC_S1J_EEENS5_IJS1J_SB_EEEEEEENS4_39AutoVectorizingCopyWithAssumedAlignmentILi128EEENS4_14SM90_TMA_STOREES20_S22_S22_EEEvvEEEEvNT_6ParamsE,@"STO_CUDA_ENTRY STV_DEFAULT"
_ZN7cutlass13device_kernelINS_4gemm6kernel13GemmUniversalIN4cute5tupleIJiiiiEEENS1_10collective13CollectiveMmaINS1_35MainloopSm100TmaUmmaWarpSpecializedILi3ELi2ELi4ENS5_IJNS4_1CILi1EEENSA_ILi8EEESB_EEEEENS5_IJNSA_ILi128EEESF_SF_EEENS_6half_tENS5_IJlSB_lEEESH_SI_NS4_8TiledMMAINS4_8MMA_AtomIJNS4_20SM100_MMA_F16BF16_SSISH_SH_fLi128ELi128ELNS4_4UMMA5MajorE0ELSN_0ELNSM_7ScaleInE0ELSO_0EEEEEENS4_6LayoutINS5_IJSB_SB_SB_EEENS5_IJNSA_ILi0EEEST_ST_EEEEENS5_IJNS4_10UnderscoreESW_SW_EEEEENS4_23SM90_TMA_LOAD_MULTICASTENS4_14ComposedLayoutINS4_7SwizzleILi3ELi4ELi3EEENS4_18smem_ptr_flag_bitsILi16EEENSR_INS5_IJSC_NSA_ILi64EEEEEENS5_IJS15_SB_EEEEEEEvNS4_8identityENS4_13SM90_TMA_LOADES19_vS1A_EENS_8epilogue10collective18CollectiveEpilogueINS1D_23Sm100TmaWarpSpecializedILi4ELi2ELi32ELb1ELb0EEEJSG_NS5_IJNSR_ISF_SB_EENSR_INSA_ILi32EEESB_EEEEESH_SI_SH_SI_NS1D_6fusion15FusionCallbacksIS1H_NS1M_17LinearCombinationISH_fSH_fLNS_15FloatRoundStyleE2EEESG_S1L_JEEENS4_5SM1004TMEM4LOAD26SM100_TMEM_LOAD_32dp32b32xES1B_NS10_INS11_ILi2ELi4ELi3EEES14_NSR_INS5_IJSC_S1J_EEENS5_IJS1J_SB_EEEEEEENS4_39AutoVectorizingCopyWithAssumedAlignmentILi128EEENS4_14SM90_TMA_STOREES20_S22_S22_EEEvvEEEEvNT_6ParamsE:
[----:B------:R-:W1:Y:S01]  /*0000*/  LDC R1, c[0x0][0x37c] ;  /* 0x0000df00ff017b82 */ /* 0x000e620000000800 */
[----:B------:R-:W2:Y:S01]  /*0010*/  S2R R94, SR_TID.X ;  /* 0x00000000005e7919 */ /* 0x000ea20000002100 */
[----:B------:R-:W3:Y:S01]  /*0020*/  LDCU.64 UR8, c[0x0][0x890] ;  /* 0x00011200ff0877ac */ /* 0x000ee20008000a00 */
[----:B------:R-:W-:Y:S02]  /*0030*/  PRMT R80, RZ, 0x7610, R80 ;  /* 0x00007610ff507816 */ /* 0x000fe40000000050 */
[----:B------:R-:W-:Y:S01]  /*0040*/  ELECT P3, URZ, PT ;  /* 0x0000000000ff782f */ /* 0x000fe20003860000 */
[----:B---3--:R-:W-:-:S04]  /*0050*/  UISETP.NE.U32.AND UP0, UPT, UR8, URZ, UPT ;  /* 0x000000ff0800728c */ /* 0x008fc8000bf05070 */
[----:B------:R-:W-:Y:S01]  /*0060*/  UISETP.NE.AND.EX UP0, UPT, UR9, URZ, UPT, UP0 ;  /* 0x000000ff0900728c */ /* 0x000fe2000bf05300 */
[----:B--2---:R-:W-:-:S05]  /*0070*/  SHF.R.U32.HI R81, RZ, 0x5, R94 ;  /* 0x00000005ff517819 */ /* 0x004fca000001165e */
[----:B------:R-:W2:Y:S02]  /*0080*/  SHFL.IDX PT, R0, R81, RZ, 0x1f ;  /* 0x00001fff51007589 */ /* 0x000ea400000e0000 */
[----:B--2---:R-:W-:Y:S01]  /*0090*/  R2UR UR17, R0 ;  /* 0x00000000001172ca */ /* 0x004fe200000e0000 */
[----:B-1----:R-:W-:-:S14]  /*00a0*/  BRA.U UP0, `(.L_x_0) ;  /* 0x0000000100307547 */ /* 0x002fdc000b800000 */
[----:B------:R-:W1:Y:S02]  /*00b0*/  LDCU.64 UR4, c[0x0][0x888] ;  /* 0x00011100ff0477ac */ /* 0x000e640008000a00 */
[----:B-1----:R-:W-:-:S04]  /*00c0*/  UISETP.NE.U32.AND UP0, UPT, UR4, URZ, UPT ;  /* 0x000000ff0400728c */ /* 0x002fc8000bf05070 */
[----:B------:R-:W-:-:S09]  /*00d0*/  UISETP.NE.AND.EX UP0, UPT, UR5, URZ, UPT, UP0 ;  /* 0x000000ff0500728c */ /* 0x000fd2000bf05300 */
[----:B------:R-:W-:Y:S05]  /*00e0*/  BRA.U !UP0, `(.L_x_1) ;  /* 0x0000000108147547 */ /* 0x000fea000b800000 */
[----:B------:R-:W1:Y:S01]  /*00f0*/  LDC.64 R2, c[0x0][0x888] ;  /* 0x00022200ff027b82 */ /* 0x000e620000000a00 */
[----:B------:R-:W1:Y:S02]  /*0100*/  LDCU.64 UR4, c[0x0][0x358] ;  /* 0x00006b00ff0477ac */ /* 0x000e640008000a00 */
[----:B-1----:R1:W5:Y:S01]  /*0110*/  LDG.E R41, desc[UR4][R2.64] ;  /* 0x0000000402297981 */ /* 0x002362000c1e1900 */
[----:B------:R-:W-:Y:S01]  /*0120*/  HFMA2 R80, -RZ, RZ, 0, 5.9604644775390625e-08 ;  /* 0x00000001ff507431 */ /* 0x000fe200000001ff */
[----:B------:R-:W-:Y:S05]  /*0130*/  BRA `(.L_x_0) ;  /* 0x00000000000c7947 */ /* 0x000fea0003800000 */
.L_x_1:
[----:B------:R-:W1:Y:S01]  /*0140*/  LDCU UR4, c[0x0][0x880] ;  /* 0x00011000ff0477ac */ /* 0x000e620008000800 */
[----:B------:R-:W-:Y:S01]  /*0150*/  HFMA2 R80, -RZ, RZ, 0, 5.9604644775390625e-08 ;  /* 0x00000001ff507431 */ /* 0x000fe200000001ff */
[----:B-1----:R-:W-:-:S07]  /*0160*/  MOV R41, UR4 ;  /* 0x0000000400297c02 */ /* 0x002fce0008000f00 */
.L_x_0:
[----:B------:R-:W2:Y:S02]  /*0170*/  LDCU.64 UR4, c[0x0][0x8b0] ;  /* 0x00011600ff0477ac */ /* 0x000ea40008000a00 */
[----:B--2---:R-:W-:-:S04]  /*0180*/  UISETP.NE.U32.AND UP0, UPT, UR4, URZ, UPT ;  /* 0x000000ff0400728c */ /* 0x004fc8000bf05070 */
[----:B------:R-:W-:-:S09]  /*0190*/  UISETP.NE.AND.EX UP0, UPT, UR5, URZ, UPT, UP0 ;  /* 0x000000ff0500728c */ /* 0x000fd2000bf05300 */
[----:B------:R-:W-:Y:S05]  /*01a0*/  BRA.U UP0, `(.L_x_2) ;  /* 0x0000000100287547 */ /* 0x000fea000b800000 */
[----:B------:R-:W2:Y:S02]  /*01b0*/  LDCU.64 UR4, c[0x0][0x8a8] ;  /* 0x00011500ff0477ac */ /* 0x000ea40008000a00 */
[----:B--2---:R-:W-:-:S04]  /*01c0*/  UISETP.NE.U32.AND UP0, UPT, UR4, URZ, UPT ;  /* 0x000000ff0400728c */ /* 0x004fc8000bf05070 */
[----:B------:R-:W-:-:S09]  /*01d0*/  UISETP.NE.AND.EX UP0, UPT, UR5, URZ, UPT, UP0 ;  /* 0x000000ff0500728c */ /* 0x000fd2000bf05300 */
[----:B------:R-:W-:Y:S05]  /*01e0*/  BRA.U !UP0, `(.L_x_3) ;  /* 0x0000000108107547 */ /* 0x000fea000b800000 */
[----:B------:R-:W2:Y:S01]  /*01f0*/  LDC.64 R38, c[0x0][0x8a8] ;  /* 0x00022a00ff267b82 */ /* 0x000ea20000000a00 */
[----:B------:R-:W2:Y:S02]  /*0200*/  LDCU.64 UR4, c[0x0][0x358] ;  /* 0x00006b00ff0477ac */ /* 0x000ea40008000a00 */
[----:B--2---:R2:W5:Y:S01]  /*0210*/  LDG.E R38, desc[UR4][R38.64] ;  /* 0x0000000426267981 */ /* 0x004562000c1e1900 */
[----:B------:R-:W-:Y:S05]  /*0220*/  BRA `(.L_x_2) ;  /* 0x0000000000087947 */ /* 0x000fea0003800000 */
.L_x_3:
[----:B------:R-:W2:Y:S02]  /*0230*/  LDCU UR4, c[0x0][0x8a0] ;  /* 0x00011400ff0477ac */ /* 0x000ea40008000800 */
[----:B--2---:R-:W-:Y:S02]  /*0240*/  MOV R38, UR4 ;  /* 0x0000000400267c02 */ /* 0x004fe40008000f00 */
.L_x_2:
[----:B------:R-:W-:Y:S01]  /*0250*/  IMAD.U32 R0, RZ, RZ, UR17 ;  /* 0x00000011ff007e24 */ /* 0x000fe2000f8e00ff */
[----:B------:R-:W-:Y:S04]  /*0260*/  BSSY.RECONVERGENT B0, `(.L_x_4) ;  /* 0x000000c000007945 */ /* 0x000fe80003800200 */
[C---:B------:R-:W-:Y:S02]  /*0270*/  ISETP.NE.OR P1, PT, R0.reuse, 0x1, !P3 ;  /* 0x000000010000780c */ /* 0x040fe40005f25670 */
[----:B------:R-:W-:-:S11]  /*0280*/  ISETP.NE.OR P0, PT, R0, 0x3, !P3 ;  /* 0x000000030000780c */ /* 0x000fd60005f05670 */
[----:B------:R-:W-:Y:S05]  /*0290*/  @P1 BRA `(.L_x_5) ;  /* 0x0000000000201947 */ /* 0x000fea0003800000 */
[----:B------:R-:W3:Y:S02]  /*02a0*/  LDCU.64 UR4, c[0x0][0x348] ;  /* 0x00006900ff0477ac */ /* 0x000ee40008000a00 */
[----:B---3--:R-:W-:Y:S02]  /*02b0*/  UIADD3 UR6, UP1, UPT, UR4, 0x80, URZ ;  /* 0x0000008004067890 */ /* 0x008fe4000ff3e0ff */
[----:B------:R-:W-:Y:S02]  /*02c0*/  UIADD3 UR4, UP0, UPT, UR4, 0x180, URZ ;  /* 0x0000018004047890 */ /* 0x000fe4000ff1e0ff */
[----:B------:R-:W-:Y:S02]  /*02d0*/  UIADD3.X UR7, UPT, UPT, URZ, UR5, URZ, UP1, !UPT ;  /* 0x00000005ff077290 */ /* 0x000fe40008ffe4ff */
[----:B------:R-:W-:-:S07]  /*02e0*/  UIADD3.X UR5, UPT, UPT, URZ, UR5, URZ, UP0, !UPT ;  /* 0x00000005ff057290 */ /* 0x000fce00087fe4ff */
[----:B------:R3:W-:Y:S02]  /*02f0*/  UTMACCTL.PF [UR6] ;  /* 0x00000000060079b9 */ /* 0x0007e40008040000 */
[----:B------:R3:W-:Y:S02]  /*0300*/  UTMACCTL.PF [UR4] ;  /* 0x00000000040079b9 */ /* 0x0007e40008040000 */
[----:B---3--:R-:W-:Y:S01]  /*0310*/  NOP ;  /* 0x0000000000007918 */ /* 0x008fe20000000000 */
.L_x_5:
[----:B------:R-:W-:Y:S05]  /*0320*/  BSYNC.RECONVERGENT B0 ;  /* 0x0000000000007941 */ /* 0x000fea0003800200 */
.L_x_4:
[----:B------:R-:W-:Y:S04]  /*0330*/  BSSY.RECONVERGENT B0, `(.L_x_6) ;  /* 0x000000a000007945 */ /* 0x000fe80003800200 */
        /* <DEDUP_REMOVED lines=9> */
.L_x_7:
[----:B------:R-:W-:Y:S05]  /*03d0*/  BSYNC.RECONVERGENT B0 ;  /* 0x0000000000007941 */ /* 0x000fea0003800200 */
.L_x_6:
[----:B------:R-:W3:Y:S01]  /*03e0*/  LDCU.64 UR4, c[0x0][0x888] ;  /* 0x00011100ff0477ac */ /* 0x000ee20008000a00 */
[----:B------:R-:W-:Y:S02]  /*03f0*/  UISETP.EQ.U32.AND UP1, UPT, UR8, URZ, UPT ;  /* 0x000000ff0800728c */ /* 0x000fe4000bf22070 */
[----:B------:R-:W-:Y:S02]  /*0400*/  UPLOP3.LUT UP3, UPT, UPT, UPT, UPT, 0x80, 0x8 ;  /* 0x000000000008789c */ /* 0x000fe40003f6f070 */
[----:B---3--:R-:W-:-:S04]  /*0410*/  UISETP.NE.U32.AND UP0, UPT, UR4, URZ, UPT ;  /* 0x000000ff0400728c */ /* 0x008fc8000bf05070 */
[----:B------:R-:W-:-:S04]  /*0420*/  UISETP.NE.AND.EX UP0, UPT, UR5, URZ, UPT, UP0 ;  /* 0x000000ff0500728c */ /* 0x000fc8000bf05300 */
[----:B------:R-:W-:-:S04]  /*0430*/  UISETP.EQ.OR.EX UP2, UPT, UR9, URZ, !UP0, UP1 ;  /* 0x000000ff0900728c */ /* 0x000fc8000c742710 */
[----:B------:R-:W-:-:S06]  /*0440*/  UP2UR UR4, UPR, URZ, 0x4 ;  /* 0x00000004ff047883 */ /* 0x000fcc0008000000 */
[----:B------:R-:W-:Y:S01]  /*0450*/  MOV R83, UR4 ;  /* 0x0000000400537c02 */ /* 0x000fe20008000f00 */
[----:B------:R-:W-:Y:S06]  /*0460*/  BRA.U !UP2, `(.L_x_8) ;  /* 0x000000010a207547 */ /* 0x000fec000b800000 */
[----:B------:R-:W-:Y:S01]  /*0470*/  UISETP.NE.U32.AND UP1, UPT, UR8, URZ, UPT ;  /* 0x000000ff0800728c */ /* 0x000fe2000bf25070 */
[----:B-----5:R-:W-:Y:S01]  /*0480*/  FSETP.NEU.AND P0, PT, R41, RZ, PT ;  /* 0x000000ff2900720b */ /* 0x020fe20003f0d000 */
[----:B------:R-:W-:Y:S02]  /*0490*/  USEL UR4, URZ, 0xffffffff, UP0 ;  /* 0xffffffffff047887 */ /* 0x000fe40008000000 */
[----:B------:R-:W-:-:S10]  /*04a0*/  UISETP.NE.AND.EX UP1, UPT, UR9, URZ, UPT, UP1 ;  /* 0x000000ff0900728c */ /* 0x000fd4000bf25310 */
[----:B------:R-:W-:Y:S01]  /*04b0*/  VOTEU.ANY UP0, P0 ;  /* 0x0000000000ff7886 */ /* 0x000fe20000000100 */
[----:B------:R-:W-:-:S04]  /*04c0*/  @!UP1 USEL UR4, URZ, 0xffffffff, UP0 ;  /* 0xffffffffff049887 */ /* 0x000fc80008000000 */
[----:B------:R-:W-:-:S04]  /*04d0*/  ULOP3.LUT UR4, UR4, 0x1, URZ, 0xc0, !UPT ;  /* 0x0000000104047892 */ /* 0x000fc8000f8ec0ff */
[----:B------:R-:W-:-:S11]  /*04e0*/  UISETP.NE.U32.AND UP3, UPT, UR4, 0x1, UPT ;  /* 0x000000010400788c */ /* 0x000fd6000bf65070 */
.L_x_8:
[----:B-1----:R-:W1:Y:S01]  /*04f0*/  SHFL.IDX PT, R2, R81, RZ, 0x1f ;  /* 0x00001fff51027589 */ /* 0x002e6200000e0000 */
[----:B------:R-:W-:-:S04]  /*0500*/  UISETP.NE.AND UP0, UPT, UR17, 0x2, UPT ;  /* 0x000000021100788c */ /* 0x000fc8000bf05270 */
[----:B------:R-:W-:Y:S01]  /*0510*/  USEL UR43, URZ, 0x1, UP0 ;  /* 0x00000001ff2b7887 */ /* 0x000fe20008000000 */
[----:B-1----:R-:W-:-:S13]  /*0520*/  ISETP.NE.AND P0, PT, R2, RZ, PT ;  /* 0x000000ff0200720c */ /* 0x002fda0003f05270 */
[----:B------:R-:W-:Y:S05]  /*0530*/  @P0 BRA `(.L_x_9) ;  /* 0x0000000000500947 */ /* 0x000fea0003800000 */
[----:B------:R-:W1:Y:S01]  /*0540*/  S2UR UR4, SR_CgaCtaId ;  /* 0x00000000000479c3 */ /* 0x000e620000008800 */
[----:B------:R-:W-:Y:S01]  /*0550*/  UMOV UR5, 0x400 ;  /* 0x0000040000057882 */ /* 0x000fe20000000000 */
[----:B------:R-:W-:Y:S01]  /*0560*/  UMOV UR8, 0x1 ;  /* 0x0000000100087882 */ /* 0x000fe20000000000 */
[----:B------:R-:W-:Y:S01]  /*0570*/  UMOV UR6, 0x8 ;  /* 0x0000000800067882 */ /* 0x000fe20000000000 */
[----:B------:R-:W-:-:S04]  /*0580*/  UIADD3 UR8, UPT, UPT, -UR8, 0x100000, URZ ;  /* 0x0010000008087890 */ /* 0x000fc8000fffe1ff */
[----:B------:R-:W-:Y:S02]  /*0590*/  USHF.L.U32 UR9, UR8, 0xb, URZ ;  /* 0x0000000b08097899 */ /* 0x000fe400080006ff */
[----:B------:R-:W-:Y:S02]  /*05a0*/  USHF.L.U32 UR8, UR8, 0x1, URZ ;  /* 0x0000000108087899 */ /* 0x000fe400080006ff */
[----:B------:R-:W-:-:S04]  /*05b0*/  UIADD3 UR6, UPT, UPT, -UR6, 0x100000, URZ ;  /* 0x0010000006067890 */ /* 0x000fc8000fffe1ff */
[----:B------:R-:W-:Y:S02]  /*05c0*/  USHF.L.U32 UR7, UR6, 0xb, URZ ;  /* 0x0000000b06077899 */ /* 0x000fe400080006ff */
[----:B------:R-:W-:Y:S01]  /*05d0*/  USHF.L.U32 UR6, UR6, 0x1, URZ ;  /* 0x0000000106067899 */ /* 0x000fe200080006ff */
[----:B------:R-:W-:Y:S01]  /*05e0*/  ELECT P0, URZ, PT ;  /* 0x0000000000ff782f */ /* 0x000fe20003800000 */
[----:B-1----:R-:W-:Y:S01]  /*05f0*/  ULEA UR4, UR4, UR5, 0x18 ;  /* 0x0000000504047291 */ /* 0x002fe2000f8ec0ff */
[----:B------:R-:W1:Y:S11]  /*0600*/  FENCE.VIEW.ASYNC.S ;  /* 0x00000000000073c6 */ /* 0x000e760000000000 */
[----:B-1----:R1:W3:Y:S01]  /*0610*/  SYNCS.EXCH.64 URZ, [UR4], UR8 ;  /* 0x0000000804ff75b2 */ /* 0x0022e20008000100 */
[----:B------:R1:W4:Y:S01]  /*0620*/  SYNCS.EXCH.64 URZ, [UR4+0x18], UR6 ;  /* 0x0000180604ff75b2 */ /* 0x0003220008000100 */
[----:B------:R1:W1:Y:S01]  /*0630*/  SYNCS.EXCH.64 URZ, [UR4+0x8], UR8 ;  /* 0x0000080804ff75b2 */ /* 0x0002620008000100 */
[----:B------:R1:W1:Y:S01]  /*0640*/  SYNCS.EXCH.64 URZ, [UR4+0x20], UR6 ;  /* 0x0000200604ff75b2 */ /* 0x0002620008000100 */
[----:B------:R1:W1:Y:S01]  /*0650*/  SYNCS.EXCH.64 URZ, [UR4+0x10], UR8 ;  /* 0x0000100804ff75b2 */ /* 0x0002620008000100 */
[----:B------:R1:W1:Y:S01]  /*0660*/  SYNCS.EXCH.64 URZ, [UR4+0x28], UR6 ;  /* 0x0000280604ff75b2 */ /* 0x0002620008000100 */
[----:B------:R-:W-:Y:S01]  /*0670*/  NOP ;  /* 0x0000000000007918 */ /* 0x000fe20000000000 */
.L_x_9:
[----:B------:R-:W2:Y:S01]  /*0680*/  SHFL.IDX PT, R2, R81, RZ, 0x1f ;  /* 0x00001fff51027589 */ /* 0x000ea200000e0000 */
[----:B------:R-:W-:Y:S01]  /*0690*/  NOP ;  /* 0x0000000000007918 */ /* 0x000fe20000000000 */
[----:B--2---:R-:W-:-:S13]  /*06a0*/  ISETP.NE.AND P0, PT, R2, 0x1, PT ;  /* 0x000000010200780c */ /* 0x004fda0003f05270 */
[----:B------:R-:W-:Y:S05]  /*06b0*/  @P0 BRA `(.L_x_10) ;  /* 0x0000000000580947 */ /* 0x000fea0003800000 */
[----:B-1----:R-:W1:Y:S01]  /*06c0*/  S2UR UR4, SR_CgaCtaId ;  /* 0x00000000000479c3 */ /* 0x002e620000008800 */
        /* <DEDUP_REMOVED lines=12> */
[----:B-1----:R2:W1:Y:S01]  /*0790*/  SYNCS.EXCH.64 URZ, [UR4+0x30], UR8 ;  /* 0x0000300804ff75b2 */ /* 0x0024620008000100 */
[----:B------:R2:W1:Y:S01]  /*07a0*/  SYNCS.EXCH.64 URZ, [UR4+0x50], UR6 ;  /* 0x0000500604ff75b2 */ /* 0x0004620008000100 */
[----:B------:R2:W1:Y:S01]  /*07b0*/  SYNCS.EXCH.64 URZ, [UR4+0x38], UR8 ;  /* 0x0000380804ff75b2 */ /* 0x0004620008000100 */
[----:B------:R2:W1:Y:S01]  /*07c0*/  SYNCS.EXCH.64 URZ, [UR4+0x58], UR6 ;  /* 0x0000580604ff75b2 */ /* 0x0004620008000100 */
[----:B------:R2:W1:Y:S01]  /*07d0*/  SYNCS.EXCH.64 URZ, [UR4+0x40], UR8 ;  /* 0x0000400804ff75b2 */ /* 0x0004620008000100 */
[----:B------:R2:W1:Y:S01]  /*07e0*/  SYNCS.EXCH.64 URZ, [UR4+0x60], UR6 ;  /* 0x0000600604ff75b2 */ /* 0x0004620008000100 */
[----:B------:R2:W1:Y:S01]  /*07f0*/  SYNCS.EXCH.64 URZ, [UR4+0x48], UR8 ;  /* 0x0000480804ff75b2 */ /* 0x0004620008000100 */
[----:B------:R2:W1:Y:S02]  /*0800*/  SYNCS.EXCH.64 URZ, [UR4+0x68], UR6 ;  /* 0x0000680604ff75b2 */ /* 0x0004640008000100 */
[----:B--2---:R-:W-:Y:S01]  /*0810*/  NOP ;  /* 0x0000000000007918 */ /* 0x004fe20000000000 */
.L_x_10:
[----:B------:R-:W2:Y:S01]  /*0820*/  SHFL.IDX PT, R2, R81, RZ, 0x1f ;  /* 0x00001fff51027589 */ /* 0x000ea200000e0000 */
[----:B------:R-:W-:Y:S01]  /*0830*/  NOP ;  /* 0x0000000000007918 */ /* 0x000fe20000000000 */
[----:B--2---:R-:W-:-:S13]  /*0840*/  ISETP.NE.AND P0, PT, R2, 0x3, PT ;  /* 0x000000030200780c */ /* 0x004fda0003f05270 */
[----:B------:R-:W-:Y:S05]  /*0850*/  @P0 BRA `(.L_x_11) ;  /* 0x0000000000300947 */ /* 0x000fea0003800000 */
[----:B-1----:R-:W1:Y:S01]  /*0860*/  S2UR UR4, SR_CgaCtaId ;  /* 0x00000000000479c3 */ /* 0x002e620000008800 */
[----:B------:R-:W-:Y:S01]  /*0870*/  UMOV UR6, 0x400 ;  /* 0x0000040000067882 */ /* 0x000fe20000000000 */
[----:B------:R-:W-:Y:S01]  /*0880*/  UMOV UR5, 0x20 ;  /* 0x0000002000057882 */ /* 0x000fe20000000000 */
[----:B------:R-:W-:Y:S01]  /*0890*/  ELECT P0, URZ, PT ;  /* 0x0000000000ff782f */ /* 0x000fe20003800000 */
[----:B-1----:R-:W-:Y:S02]  /*08a0*/  ULEA UR6, UR4, UR6, 0x18 ;  /* 0x0000000604067291 */ /* 0x002fe4000f8ec0ff */
[----:B------:R-:W-:-:S04]  /*08b0*/  UIADD3 UR4, UPT, UPT, -UR5, 0x100000, URZ ;  /* 0x0010000005047890 */ /* 0x000fc8000fffe1ff */
[----:B------:R-:W-:Y:S02]  /*08c0*/  USHF.L.U32 UR5, UR4, 0xb, URZ ;  /* 0x0000000b04057899 */ /* 0x000fe400080006ff */
[----:B------:R-:W-:Y:S01]  /*08d0*/  USHF.L.U32 UR4, UR4, 0x1, URZ ;  /* 0x0000000104047899 */ /* 0x000fe200080006ff */
[----:B------:R-:W1:Y:S11]  /*08e0*/  FENCE.VIEW.ASYNC.S ;  /* 0x00000000000073c6 */ /* 0x000e760000000000 */
[----:B-1----:R2:W1:Y:S01]  /*08f0*/  SYNCS.EXCH.64 URZ, [UR6+0x70], UR4 ;  /* 0x0000700406ff75b2 */ /* 0x0024620008000100 */
[----:B------:R2:W1:Y:S02]  /*0900*/  SYNCS.EXCH.64 URZ, [UR6+0x78], UR4 ;  /* 0x0000780406ff75b2 */ /* 0x0004640008000100 */
[----:B--2---:R-:W-:Y:S01]  /*0910*/  NOP ;  /* 0x0000000000007918 */ /* 0x004fe20000000000 */
.L_x_11:
[----:B------:R-:W2:Y:S01]  /*0920*/  SHFL.IDX PT, R2, R81, RZ, 0x1f ;  /* 0x00001fff51027589 */ /* 0x000ea200000e0000 */
[----:B------:R-:W-:Y:S01]  /*0930*/  NOP ;  /* 0x0000000000007918 */ /* 0x000fe20000000000 */
[----:B--2---:R-:W-:-:S13]  /*0940*/  ISETP.NE.AND P0, PT, R2, 0x4, PT ;  /* 0x000000040200780c */ /* 0x004fda0003f05270 */
[----:B------:R-:W-:Y:S05]  /*0950*/  @P0 BRA `(.L_x_12) ;  /* 0x00000000004c0947 */ /* 0x000fea0003800000 */
[----:B-1----:R-:W1:Y:S01]  /*0960*/  S2UR UR6, SR_CgaCtaId ;  /* 0x00000000000679c3 */ /* 0x002e620000008800 */
[----:B------:R-:W-:Y:S01]  /*0970*/  UMOV UR4, 0x720 ;  /* 0x0000072000047882 */ /* 0x000fe20000000000 */
[----:B------:R-:W-:Y:S01]  /*0980*/  UMOV UR5, 0x400 ;  /* 0x0000040000057882 */ /* 0x000fe20000000000 */
[----:B------:R-:W-:Y:S01]  /*0990*/  USEL UR4, UR4, 0x620, UP3 ;  /* 0x0000062004047887 */ /* 0x000fe20009800000 */
[----:B------:R-:W-:Y:S01]  /*09a0*/  UMOV UR8, 0x1 ;  /* 0x0000000100087882 */ /* 0x000fe20000000000 */
[----:B------:R-:W-:Y:S01]  /*09b0*/  ELECT P0, URZ, PT ;  /* 0x0000000000ff782f */ /* 0x000fe20003800000 */
[----:B------:R-:W-:-:S04]  /*09c0*/  UIADD3 UR8, UPT, UPT, -UR8, 0x100000, URZ ;  /* 0x0010000008087890 */ /* 0x000fc8000fffe1ff */
[----:B------:R-:W-:Y:S02]  /*09d0*/  USHF.L.U32 UR9, UR8, 0xb, URZ ;  /* 0x0000000b08097899 */ /* 0x000fe400080006ff */
[----:B------:R-:W-:Y:S02]  /*09e0*/  USHF.L.U32 UR8, UR8, 0x1, URZ ;  /* 0x0000000108087899 */ /* 0x000fe400080006ff */
[----:B-1----:R-:W-:Y:S02]  /*09f0*/  ULEA UR6, UR6, UR5, 0x18 ;  /* 0x0000000506067291 */ /* 0x002fe4000f8ec0ff */
[----:B------:R-:W-:-:S04]  /*0a00*/  UIADD3 UR4, UPT, UPT, -UR4, 0x100000, URZ ;  /* 0x0010000004047890 */ /* 0x000fc8000fffe1ff */
[----:B------:R-:W-:Y:S02]  /*0a10*/  USHF.L.U32 UR5, UR4, 0xb, URZ ;  /* 0x0000000b04057899 */ /* 0x000fe400080006ff */
[----:B------:R-:W-:Y:S01]  /*0a20*/  USHF.L.U32 UR4, UR4, 0x1, URZ ;  /* 0x0000000104047899 */ /* 0x000fe200080006ff */
[----:B------:R-:W1:Y:S03]  /*0a30*/  FENCE.VIEW.ASYNC.S ;  /* 0x00000000000073c6 */ /* 0x000e660000000000 */
[----:B-1----:R2:W1:Y:S08]  /*0a40*/  SYNCS.EXCH.64 URZ, [UR6+0x80], UR8 ;  /* 0x0000800806ff75b2 */ /* 0x0024700008000100 */
[----:B------:R2:W1:Y:S01]  /*0a50*/  SYNCS.EXCH.64 URZ, [UR6+0x90], UR4 ;  /* 0x0000900406ff75b2 */ /* 0x0004620008000100 */
[----:B------:R2:W1:Y:S01]  /*0a60*/  SYNCS.EXCH.64 URZ, [UR6+0x88], UR8 ;  /* 0x0000880806ff75b2 */ /* 0x0004620008000100 */
[----:B------:R2:W1:Y:S02]  /*0a70*/  SYNCS.EXCH.64 URZ, [UR6+0x98], UR4 ;  /* 0x0000980406ff75b2 */ /* 0x0004640008000100 */
[----:B--2---:R-:W-:Y:S01]  /*0a80*/  NOP ;  /* 0x0000000000007918 */ /* 0x004fe20000000000 */
.L_x_12:
        /* <DEDUP_REMOVED lines=26> */
.L_x_13:
[----:B------:R-:W2:Y:S01]  /*0c30*/  SHFL.IDX PT, R2, R81, RZ, 0x1f ;  /* 0x00001fff51027589 */ /* 0x000ea200000e0000 */
[----:B------:R-:W1:Y:S01]  /*0c40*/  S2UR UR47, SR_CgaCtaId ;  /* 0x00000000002f79c3 */ /* 0x000e620000008800 */
[----:B------:R-:W-:Y:S01]  /*0c50*/  NOP ;  /* 0x0000000000007918 */ /* 0x000fe20000000000 */
[----:B--2---:R-:W-:-:S13]  /*0c60*/  ISETP.NE.AND P0, PT, R2, 0x3, PT ;  /* 0x000000030200780c */ /* 0x004fda0003f05270 */
[----:B-1----:R-:W-:Y:S05]  /*0c70*/  @P0 BRA `(.L_x_14) ;  /* 0x0000000000340947 */ /* 0x002fea0003800000 */
[----:B------:R-:W-:Y:S01]  /*0c80*/  UMOV UR4, 0x400 ;  /* 0x0000040000047882 */ /* 0x000fe20000000000 */
[----:B------:R-:W-:Y:S01]  /*0c90*/  UMOV UR6, 0x20 ;  /* 0x0000002000067882 */ /* 0x000fe20000000000 */
[----:B------:R-:W-:Y:S02]  /*0ca0*/  ULEA UR4, UR47, UR4, 0x18 ;  /* 0x000000042f047291 */ /* 0x000fe4000f8ec0ff */
[----:B------:R-:W-:-:S04]  /*0cb0*/  UIADD3 UR6, UPT, UPT, -UR6, 0x100000, URZ ;  /* 0x0010000006067890 */ /* 0x000fc8000fffe1ff */
[----:B------:R-:W-:Y:S02]  /*0cc0*/  USHF.L.U32 UR7, UR6, 0xb, URZ ;  /* 0x0000000b06077899 */ /* 0x000fe400080006ff */
[----:B------:R-:W-:Y:S01]  /*0cd0*/  USHF.L.U32 UR6, UR6, 0x1, URZ ;  /* 0x0000000106067899 */ /* 0x000fe200080006ff */
[----:B------:R-:W-:Y:S01]  /*0ce0*/  ELECT P0, URZ, PT ;  /* 0x0000000000ff782f */ /* 0x000fe20003800000 */
[----:B------:R-:W1:Y:S10]  /*0cf0*/  FENCE.VIEW.ASYNC.S ;  /* 0x00000000000073c6 */ /* 0x000e740000000000 */
[----:B-1----:R1:W2:Y:S01]  /*0d00*/  SYNCS.EXCH.64 URZ, [UR4+0xe0], UR6 ;  /* 0x0000e00604ff75b2 */ /* 0x0022a20008000100 */
[----:B------:R1:W1:Y:S01]  /*0d10*/  SYNCS.EXCH.64 URZ, [UR4+0xf0], UR6 ;  /* 0x0000f00604ff75b2 */ /* 0x0002620008000100 */
[----:B------:R1:W1:Y:S01]  /*0d20*/  SYNCS.EXCH.64 URZ, [UR4+0xe8], UR6 ;  /* 0x0000e80604ff75b2 */ /* 0x0002620008000100 */
[----:B------:R1:W1:Y:S01]  /*0d30*/  SYNCS.EXCH.64 URZ, [UR4+0xf8], UR6 ;  /* 0x0000f80604ff75b2 */ /* 0x0002620008000100 */
[----:B------:R-:W-:Y:S01]  /*0d40*/  NOP ;  /* 0x0000000000007918 */ /* 0x000fe20000000000 */
.L_x_14:
[----:B-1----:R-:W1:Y:S01]  /*0d50*/  LDCU UR4, c[0x0][0x36c] ;  /* 0x00006d80ff0477ac */ /* 0x002e620008000800 */
[----:B------:R-:W-:Y:S01]  /*0d60*/  ISETP.NE.OR P3, PT, R0, 0x2, !P3 ;  /* 0x000000020000780c */ /* 0x000fe20005f65670 */
[----:B------:R-:W-:Y:S01]  /*0d70*/  NOP ;  /* 0x0000000000007918 */ /* 0x000fe20000000000 */
[----:B------:R-:W-:Y:S01]  /*0d80*/  LOP3.LUT R0, R94, 0x1f, RZ, 0xc0, !PT ;  /* 0x0000001f5e007812 */ /* 0x000fe200078ec0ff */
[----:B------:R-:W-:Y:S02]  /*0d90*/  UISETP.NE.AND UP4, UPT, UR17, URZ, UPT ;  /* 0x000000ff1100728c */ /* 0x000fe4000bf85270 */
[----:B-1----:R-:W-:-:S09]  /*0da0*/  UISETP.EQ.U32.AND UP5, UPT, UR4, 0x1, UPT ;  /* 0x000000010400788c */ /* 0x002fd2000bfa2070 */
[----:B------:R-:W-:Y:S05]  /*0db0*/  BRA.U !UP5, `(.L_x_15) ;  /* 0x000000010d087547 */ /* 0x000fea000b800000 */
[----:B--234-:R-:W-:Y:S01]  /*0dc0*/  UCGABAR_ARV ;  /* 0x00000000000079c7 */ /* 0x01cfe20008000000 */
[----:B------:R-:W-:Y:S05]  /*0dd0*/  BRA `(.L_x_16) ;  /* 0x0000000000047947 */ /* 0x000fea0003800000 */
.L_x_15:
[----:B--234-:R-:W-:Y:S01]  /*0de0*/  NOP ;  /* 0x0000000000007918 */ /* 0x01cfe20000000000 */
.L_x_16:
[----:B------:R-:W1:Y:S01]  /*0df0*/  S2UR UR7, SR_CTAID.X ;  /* 0x00000000000779c3 */ /* 0x000e620000002500 */
[----:B------:R-:W-:-:S05]  /*0e00*/  CS2R.32 R82, SR_CgaSize ;  /* 0x0000000000527805 */ /* 0x000fca0000008a00 */
[----:B------:R-:W-:-:S05]  /*0e10*/  IMAD R82, R82, -0xa0, RZ ;  /* 0xffffff6052527824 */ /* 0x000fca00078e02ff */
[----:B------:R-:W-:-:S14]  /*0e20*/  R2UR UR5, R82 ;  /* 0x00000000520572ca */ /* 0x000fdc00000e0000 */
[----:B------:R-:W2:Y:S01]  /*0e30*/  LDCU UR5, c[0x0][UR5+0x2b0] ;  /* 0x00005600050577ac */ /* 0x000ea20008000800 */
[----:B------:R-:W-:-:S05]  /*0e40*/  CS2R.32 R82, SR_CgaSize ;  /* 0x0000000000527805 */ /* 0x000fca0000008a00 */
[----:B------:R-:W-:-:S05]  /*0e50*/  IMAD R82, R82, -0xa0, RZ ;  /* 0xffffff6052527824 */ /* 0x000fca00078e02ff */
[----:B------:R-:W-:-:S14]  /*0e60*/  R2UR UR4, R82 ;  /* 0x00000000520472ca */ /* 0x000fdc00000e0000 */
[----:B------:R-:W3:Y:S01]  /*0e70*/  LDCU UR4, c[0x0][UR4+0x2b4] ;  /* 0x00005680040477ac */ /* 0x000ee20008000800 */
[----:B------:R-:W4:Y:S01]  /*0e80*/  S2UR UR8, SR_CTAID.Y ;  /* 0x00000000000879c3 */ /* 0x000f220000002600 */
[----:B------:R-:W-:-:S05]  /*0e90*/  CS2R.32 R82, SR_CgaSize ;  /* 0x0000000000527805 */ /* 0x000fca0000008a00 */
[----:B------:R-:W-:-:S05]  /*0ea0*/  IMAD R82, R82, -0xa0, RZ ;  /* 0xffffff6052527824 */ /* 0x000fca00078e02ff */
[----:B------:R-:W-:-:S14]  /*0eb0*/  R2UR UR9, R82 ;  /* 0x00000000520972ca */ /* 0x000fdc00000e0000 */
[----:B------:R-:W3:Y:S01]  /*0ec0*/  LDCU UR9, c[0x0][UR9+0x2a0] ;  /* 0x00005400090977ac */ /* 0x000ee20008000800 */
[----:B------:R-:W3:Y:S01]  /*0ed0*/  LDCU UR21, c[0x0][0xb24] ;  /* 0x00016480ff1577ac */ /* 0x000ee20008000800 */
[----:B------:R-:W1:Y:S01]  /*0ee0*/  S2UR UR36, SR_CTAID.Z ;  /* 0x00000000002479c3 */ /* 0x000e620000002700 */
[----:B------:R-:W-:-:S05]  /*0ef0*/  CS2R.32 R82, SR_CgaSize ;  /* 0x0000000000527805 */ /* 0x000fca0000008a00 */
[----:B------:R-:W-:-:S05]  /*0f00*/  IMAD R82, R82, -0xa0, RZ ;  /* 0xffffff6052527824 */ /* 0x000fca00078e02ff */
[----:B------:R-:W-:-:S14]  /*0f10*/  R2UR UR63, R82 ;  /* 0x00000000523f72ca */ /* 0x000fdc00000e0000 */
[----:B------:R-:W3:Y:S01]  /*0f20*/  LDCU UR63, c[0x0][UR63+0x2a4] ;  /* 0x000054803f3f77ac */ /* 0x000ee20008000800 */
[----:B------:R-:W3:Y:S01]  /*0f30*/  LDCU UR42, c[0x0][0xb24] ;  /* 0x00016480ff2a77ac */ /* 0x000ee20008000800 */
[----:B-1----:R-:W-:Y:S01]  /*0f40*/  I2FP.F32.U32 R3, UR7 ;  /* 0x0000000700037c45 */ /* 0x002fe20008201000 */
[----:B------:R-:W1:Y:S04]  /*0f50*/  LDCU UR27, c[0x0][0xb30] ;  /* 0x00016600ff1b77ac */ /* 0x000e680008000800 */
[----:B--2---:R-:W-:Y:S01]  /*0f60*/  FMUL R3, R3, UR5 ;  /* 0x0000000503037c20 */ /* 0x004fe20008400000 */
[----:B------:R-:W-:Y:S01]  /*0f70*/  USHF.L.U32 UR29, UR47, 0xa, URZ ;  /* 0x0000000a2f1d7899 */ /* 0x000fe200080006ff */
[----:B----4-:R-:W-:Y:S01]  /*0f80*/  I2FP.F32.U32 R2, UR8 ;  /* 0x0000000800027c45 */ /* 0x010fe20008201000 */
[----:B---3--:R-:W-:-:S03]  /*0f90*/  UISETP.GE.AND UP2, UPT, UR21, 0x1, UPT ;  /* 0x000000011500788c */ /* 0x008fc6000bf46270 */
[----:B------:R-:W2:Y:S01]  /*0fa0*/  F2I.U32.TRUNC.NTZ R3, R3 ;  /* 0x0000000300037305 */ /* 0x000ea2000020f000 */
[----:B------:R-:W-:Y:S01]  /*0fb0*/  UMOV UR16, UR7 ;  /* 0x0000000700107c82 */ /* 0x000fe20008000000 */
[----:B------:R-:W-:Y:S01]  /*0fc0*/  FMUL R2, R2, UR4 ;  /* 0x0000000402027c20 */ /* 0x000fe20008400000 */
[----:B------:R-:W-:-:S05]  /*0fd0*/  UMOV UR20, UR8 ;  /* 0x0000000800147c82 */ /* 0x000fca0008000000 */
[----:B------:R-:W3:Y:S01]  /*0fe0*/  F2I.U32.TRUNC.NTZ R2, R2 ;  /* 0x0000000200027305 */ /* 0x000ee2000020f000 */
[----:B--2---:R-:W-:Y:S02]  /*0ff0*/  R2UR UR4, R3 ;  /* 0x00000000030472ca */ /* 0x004fe400000e0000 */
[----:B---3--:R-:W-:Y:S02]  /*1000*/  R2UR UR6, R2 ;  /* 0x00000000020672ca */ /* 0x008fe400000e0000 */
[----:B------:R-:W-:-:S09]  /*1010*/  PRMT R2, RZ, 0x7610, R2 ;  /* 0x00007610ff027816 */ /* 0x000fd20000000002 */
[----:B------:R-:W-:-:S04]  /*1020*/  UIADD3 UR5, UPT, UPT, -UR4, URZ, URZ ;  /* 0x000000ff04057290 */ /* 0x000fc8000fffe1ff */
[----:B------:R-:W-:Y:S02]  /*1030*/  UIMAD UR5, UR9, UR5, UR7 ;  /* 0x00000005090572a4 */ /* 0x000fe4000f8e0207 */
[----:B------:R-:W-:-:S04]  /*1040*/  UIADD3 UR4, UPT, UPT, -UR6, URZ, URZ ;  /* 0x000000ff06047290 */ /* 0x000fc8000fffe1ff */
[----:B------:R-:W-:Y:S01]  /*1050*/  IMAD.U32 R82, RZ, RZ, UR5 ;  /* 0x00000005ff527e24 */ /* 0x000fe2000f8e00ff */
[----:B------:R-:W-:Y:S01]  /*1060*/  UIMAD UR63, UR63, UR4, UR8 ;  /* 0x000000043f3f72a4 */ /* 0x000fe2000f8e0208 */
[----:B-1----:R-:W-:Y:S11]  /*1070*/  BRA.U UP4, `(.L_x_17) ;  /* 0x00000001047c7547 */ /* 0x002ff6000b800000 */
[----:B------:R-:W-:Y:S01]  /*1080*/  UISETP.NE.AND UP0, UPT, UR63, 0x1, UPT ;  /* 0x000000013f00788c */ /* 0x000fe2000bf05270 */
[----:B------:R-:W-:Y:S01]  /*1090*/  R2UR UR8, R82 ;  /* 0x00000000520872ca */ /* 0x000fe200000e0000 */
[----:B------:R-:W-:Y:S02]  /*10a0*/  UISETP.NE.AND UP1, UPT, UR63, 0x2, UPT ;  /* 0x000000023f00788c */ /* 0x000fe4000bf25270 */
[----:B------:R-:W-:Y:S02]  /*10b0*/  USEL UR5, URZ, 0x2, UP0 ;  /* 0x00000002ff057887 */ /* 0x000fe40008000000 */
[----:B------:R-:W-:Y:S02]  /*10c0*/  UISETP.NE.AND UP0, UPT, UR63, 0x3, UPT ;  /* 0x000000033f00788c */ /* 0x000fe4000bf05270 */
[----:B------:R-:W-:Y:S02]  /*10d0*/  USEL UR4, URZ, 0x4, UP1 ;  /* 0x00000004ff047887 */ /* 0x000fe40008800000 */
[----:B------:R-:W-:-:S02]  /*10e0*/  UISETP.NE.AND UP1, UPT, UR63, 0x4, UPT ;  /* 0x000000043f00788c */ /* 0x000fc4000bf25270 */
[----:B------:R-:W-:Y:S02]  /*10f0*/  USEL UR7, URZ, 0x8, UP0 ;  /* 0x00000008ff077887 */ /* 0x000fe40008000000 */
[----:B------:R-:W-:Y:S02]  /*1100*/  UISETP.NE.AND UP0, UPT, UR63, 0x5, UPT ;  /* 0x000000053f00788c */ /* 0x000fe4000bf05270 */
[----:B------:R-:W-:Y:S02]  /*1110*/  USEL UR6, URZ, 0x10, UP1 ;  /* 0x00000010ff067887 */ /* 0x000fe40008800000 */
[----:B------:R-:W-:Y:S02]  /*1120*/  UISETP.NE.AND UP1, UPT, UR63, 0x6, UPT ;  /* 0x000000063f00788c */ /* 0x000fe4000bf25270 */
[----:B------:R-:W-:Y:S02]  /*1130*/  USEL UR11, URZ, 0x20, UP0 ;  /* 0x00000020ff0b7887 */ /* 0x000fe40008000000 */
[----:B------:R-:W-:-:S02]  /*1140*/  UISETP.NE.AND UP0, UPT, UR63, 0x7, UPT ;  /* 0x000000073f00788c */ /* 0x000fc4000bf05270 */
[----:B------:R-:W-:Y:S02]  /*1150*/  USEL UR12, URZ, 0x40, UP1 ;  /* 0x00000040ff0c7887 */ /* 0x000fe40008800000 */
[----:B------:R-:W-:Y:S02]  /*1160*/  UISETP.NE.AND UP1, UPT, UR63, URZ, UPT ;  /* 0x000000ff3f00728c */ /* 0x000fe4000bf25270 */
[----:B------:R-:W-:Y:S02]  /*1170*/  USEL UR13, URZ, 0x80, UP0 ;  /* 0x00000080ff0d7887 */ /* 0x000fe40008000000 */
[----:B------:R-:W-:Y:S02]  /*1180*/  UISETP.NE.AND UP0, UPT, UR8, URZ, UPT ;  /* 0x000000ff0800728c */ /* 0x000fe4000bf05270 */
[----:B------:R-:W-:Y:S02]  /*1190*/  UISETP.EQ.OR UP1, UPT, UR8, URZ, !UP1 ;  /* 0x000000ff0800728c */ /* 0x000fe4000cf22670 */
[----:B------:R-:W-:-:S02]  /*11a0*/  USEL UR9, UR5, 0x2, UP0 ;  /* 0x0000000205097887 */ /* 0x000fc40008000000 */
[----:B------:R-:W-:Y:S02]  /*11b0*/  USEL UR4, UR4, 0x4, UP0 ;  /* 0x0000000404047887 */ /* 0x000fe40008000000 */
[----:B------:R-:W-:Y:S02]  /*11c0*/  USEL UR5, URZ, 0x1, !UP1 ;  /* 0x00000001ff057887 */ /* 0x000fe4000c800000 */
[----:B------:R-:W-:Y:S02]  /*11d0*/  USEL UR10, UR7, 0x8, UP0 ;  /* 0x00000008070a7887 */ /* 0x000fe40008000000 */
[----:B------:R-:W-:Y:S02]  /*11e0*/  USEL UR8, UR6, 0x10, UP0 ;  /* 0x0000001006087887 */ /* 0x000fe40008000000 */
[----:B------:R-:W-:Y:S02]  /*11f0*/  UIADD3 UR4, UPT, UPT, UR4, UR9, UR5 ;  /* 0x0000000904047290 */ /* 0x000fe4000fffe005 */
[----:B------:R-:W-:-:S02]  /*1200*/  USEL UR7, UR11, 0x20, UP0 ;  /* 0x000000200b077887 */ /* 0x000fc40008000000 */
[----:B------:R-:W-:Y:S02]  /*1210*/  USEL UR6, UR12, 0x40, UP0 ;  /* 0x000000400c067887 */ /* 0x000fe40008000000 */
[----:B------:R-:W-:Y:S02]  /*1220*/  UIADD3 UR4, UPT, UPT, UR8, UR10, UR4 ;  /* 0x0000000a08047290 */ /* 0x000fe4000fffe004 */
[----:B------:R-:W-:Y:S02]  /*1230*/  USEL UR5, UR13, 0x80, UP0 ;  /* 0x000000800d057887 */ /* 0x000fe40008000000 */
[----:B------:R-:W-:-:S04]  /*1240*/  UIADD3 UR4, UPT, UPT, UR6, UR7, UR4 ;  /* 0x0000000706047290 */ /* 0x000fc8000fffe004 */
[----:B------:R-:W-:-:S06]  /*1250*/  UIADD3 UR4, UPT, UPT, UR4, UR5, URZ ;  /* 0x0000000504047290 */ /* 0x000fcc000fffe0ff */
[----:B------:R-:W-:Y:S02]  /*1260*/  MOV R2, UR4 ;  /* 0x0000000400027c02 */ /* 0x000fe40008000f00 */
.L_x_17:
[----:B------:R-:W-:Y:S05]  /*1270*/  BRA.U !UP2, `(.L_x_18) ;  /* 0x000000010ad47547 */ /* 0x000fea000b800000 */
[----:B------:R-:W1:Y:S01]  /*1280*/  LDCU.128 UR12, c[0x0][0xb10] ;  /* 0x00016200ff0c77ac */ /* 0x000e620008000c00 */
[----:B------:R-:W2:Y:S01]  /*1290*/  LDCU UR6, c[0x0][0x370] ;  /* 0x00006e00ff0677ac */ /* 0x000ea20008000800 */
[----:B------:R-:W3:Y:S01]  /*12a0*/  LDCU UR5, c[0x0][0x374] ;  /* 0x00006e80ff0577ac */ /* 0x000ee20008000800 */
[----:B------:R-:W4:Y:S01]  /*12b0*/  LDCU UR26, c[0x0][0xb0c] ;  /* 0x00016180ff1a77ac */ /* 0x000f220008000800 */
[----:B------:R-:W4:Y:S01]  /*12c0*/  LDCU UR4, c[0x0][0xb20] ;  /* 0x00016400ff0477ac */ /* 0x000f220008000800 */
[----:B------:R-:W4:Y:S01]  /*12d0*/  LDCU.64 UR8, c[0x0][0xb28] ;  /* 0x00016500ff0877ac */ /* 0x000f220008000a00 */
[----:B-1----:R-:W-:Y:S02]  /*12e0*/  UISETP.NE.AND UP0, UPT, UR14, 0x1, UPT ;  /* 0x000000010e00788c */ /* 0x002fe4000bf05270 */
[----:B---3--:R-:W-:Y:S02]  /*12f0*/  UIMAD.WIDE.U32 UR10, UR5, UR15, URZ ;  /* 0x0000000f050a72a5 */ /* 0x008fe4000f8e00ff */
[----:B--2---:R-:W-:-:S02]  /*1300*/  UIMAD.WIDE.U32 UR22, UR6, UR12, URZ ;  /* 0x0000000c061672a5 */ /* 0x004fc4000f8e00ff */
[----:B----4-:R-:W-:Y:S02]  /*1310*/  UISETP.NE.AND UP1, UPT, UR26, 0x1, UPT ;  /* 0x000000011a00788c */ /* 0x010fe4000bf25270 */
[----:B------:R-:W-:Y:S01]  /*1320*/  UISETP.NE.AND UP2, UPT, UR21, 0x1, UPT ;  /* 0x000000011500788c */ /* 0x000fe2000bf45270 */
[----:B------:R-:W-:Y:S02]  /*1330*/  UMOV UR10, UR11 ;  /* 0x0000000b000a7c82 */ /* 0x000fe40008000000 */
[----:B------:R-:W-:Y:S01]  /*1340*/  UMOV UR22, UR23 ;  /* 0x0000001700167c82 */ /* 0x000fe20008000000 */
[----:B------:R-:W-:Y:S02]  /*1350*/  @UP0 USHF.R.U32.HI UR5, URZ, UR4, UR10 ;  /* 0x00000004ff050299 */ /* 0x000fe4000801160a */
[----:B------:R-:W-:Y:S02]  /*1360*/  UIMAD.WIDE.U32 UR24, UR20, UR15, URZ ;  /* 0x0000000f141872a5 */ /* 0x000fe4000f8e00ff */
[----:B------:R-:W-:-:S02]  /*1370*/  UIMAD.WIDE.U32 UR10, UR5, UR8, URZ ;  /* 0x00000008050a72a5 */ /* 0x000fc4000f8e00ff */
[----:B------:R-:W-:Y:S02]  /*1380*/  @UP1 USHF.R.U32.HI UR6, URZ, UR13, UR22 ;  /* 0x0000000dff061299 */ /* 0x000fe40008011616 */
[----:B------:R-:W-:Y:S02]  /*1390*/  UIMAD.WIDE.U32 UR18, UR16, UR12, URZ ;  /* 0x0000000c101272a5 */ /* 0x000fe4000f8e00ff */
[----:B------:R-:W-:Y:S01]  /*13a0*/  UIMAD.WIDE.U32 UR22, UR6, UR8, URZ ;  /* 0x00000008061672a5 */ /* 0x000fe2000f8e00ff */
[----:B------:R-:W-:Y:S01]  /*13b0*/  UMOV UR24, UR25 ;  /* 0x0000001900187c82 */ /* 0x000fe20008000000 */
[----:B------:R-:W-:Y:S01]  /*13c0*/  UMOV UR10, UR11 ;  /* 0x0000000b000a7c82 */ /* 0x000fe20008000000 */
[----:B------:R-:W-:Y:S02]  /*13d0*/  USHF.R.U32.HI UR24, URZ, UR4, UR24 ;  /* 0x00000004ff187299 */ /* 0x000fe40008011618 */
[----:B------:R-:W-:Y:S02]  /*13e0*/  @UP2 USHF.R.U32.HI UR5, URZ, UR9, UR10 ;  /* 0x00000009ff052299 */ /* 0x000fe4000801160a */
[----:B------:R-:W-:Y:S01]  /*13f0*/  UMOV UR7, UR23 ;  /* 0x0000001700077c82 */ /* 0x000fe20008000000 */
[----:B------:R-:W-:Y:S01]  /*1400*/  UMOV UR18, UR19 ;  /* 0x0000001300127c82 */ /* 0x000fe20008000000 */
[----:B------:R-:W-:-:S02]  /*1410*/  @UP2 USHF.R.U32.HI UR6, URZ, UR9, UR7 ;  /* 0x00000009ff062299 */ /* 0x000fc40008011607 */
[----:B------:R-:W-:Y:S02]  /*1420*/  USHF.R.U32.HI UR13, URZ, UR13, UR18 ;  /* 0x0000000dff0d7299 */ /* 0x000fe40008011612 */
[----:B------:R-:W-:Y:S02]  /*1430*/  USEL UR4, UR20, UR24, !UP0 ;  /* 0x0000001814047287 */ /* 0x000fe4000c000000 */
[----:B------:R-:W-:Y:S02]  /*1440*/  UIMAD UR7, UR5, UR21, URZ ;  /* 0x00000015050772a4 */ /* 0x000fe4000f8e02ff */
[----:B------:R-:W-:Y:S02]  /*1450*/  USEL UR5, UR16, UR13, !UP1 ;  /* 0x0000000d10057287 */ /* 0x000fe4000c800000 */
[----:B------:R-:W-:Y:S02]  /*1460*/  UIMAD UR12, UR6, UR21, URZ ;  /* 0x00000015060c72a4 */ /* 0x000fe4000f8e02ff */
[----:B------:R-:W-:-:S02]  /*1470*/  UISETP.GE.AND UP0, UPT, UR4, UR7, UPT ;  /* 0x000000070400728c */ /* 0x000fc4000bf06270 */
[----:B------:R-:W-:Y:S02]  /*1480*/  UIMAD.WIDE.U32 UR10, UR4, UR8, URZ ;  /* 0x00000008040a72a5 */ /* 0x000fe4000f8e00ff */
[----:B------:R-:W-:Y:S02]  /*1490*/  UISETP.GE.OR UP0, UPT, UR5, UR12, UP0 ;  /* 0x0000000c0500728c */ /* 0x000fe40008706670 */
[----:B------:R-:W-:Y:S02]  /*14a0*/  UIMAD.WIDE.U32 UR12, UR5, UR8, URZ ;  /* 0x00000008050c72a5 */ /* 0x000fe4000f8e00ff */
[----:B------:R-:W-:Y:S01]  /*14b0*/  UIADD3 UR10, UPT, UPT, -UR4, URZ, URZ ;  /* 0x000000ff040a7290 */ /* 0x000fe2000fffe1ff */
[----:B------:R-:W-:Y:S01]  /*14c0*/  UMOV UR8, UR11 ;  /* 0x0000000b00087c82 */ /* 0x000fe20008000000 */
[----:B------:R-:W-:Y:S02]  /*14d0*/  UIADD3 UR11, UPT, UPT, -UR5, URZ, URZ ;  /* 0x000000ff050b7290 */ /* 0x000fe4000fffe1ff */
[----:B------:R-:W-:-:S03]  /*14e0*/  USHF.R.U32.HI UR8, URZ, UR9, UR8 ;  /* 0x00000009ff087299 */ /* 0x000fc60008011608 */
[----:B------:R-:W-:Y:S01]  /*14f0*/  @!UP0 UMOV UR7, UR13 ;  /* 0x0000000d00078c82 */ /* 0x000fe20008000000 */
[----:B------:R-:W-:Y:S02]  /*1500*/  UIMAD UR20, UR14, UR10, UR20 ;  /* 0x0000000a0e1472a4 */ /* 0x000fe4000f8e0214 */
[----:B------:R-:W-:Y:S02]  /*1510*/  USEL UR8, UR4, UR8, !UP2 ;  /* 0x0000000804087287 */ /* 0x000fe4000d000000 */
[----:B------:R-:W-:Y:S02]  /*1520*/  @!UP0 USHF.R.U32.HI UR7, URZ, UR9, UR7 ;  /* 0x00000009ff078299 */ /* 0x000fe40008011607 */
[----:B------:R-:W-:Y:S02]  /*1530*/  UIADD3 UR9, UPT, UPT, -UR8, URZ, URZ ;  /* 0x000000ff08097290 */ /* 0x000fe4000fffe1ff */
[----:B------:R-:W-:Y:S02]  /*1540*/  @!UP0 USEL UR7, UR5, UR7, !UP2 ;  /* 0x0000000705078287 */ /* 0x000fe4000d000000 */
[----:B------:R-:W-:-:S02]  /*1550*/  UIMAD UR9, UR21, UR9, UR4 ;  /* 0x00000009150972a4 */ /* 0x000fc4000f8e0204 */
[----:B------:R-:W-:Y:S02]  /*1560*/  @!UP0 UIADD3 UR8, UPT, UPT, UR8, -UR7, URZ ;  /* 0x8000000708088290 */ /* 0x000fe4000fffe0ff */
[----:B------:R-:W-:Y:S02]  /*1570*/  @!UP0 UIMAD UR6, UR9, UR6, UR7 ;  /* 0x00000006090682a4 */ /* 0x000fe4000f8e0207 */
[----:B------:R-:W-:Y:S02]  /*1580*/  @!UP0 UIMAD UR4, UR8, UR21, UR5 ;  /* 0x00000015080482a4 */ /* 0x000fe4000f8e0205 */
[----:B------:R-:W-:Y:S02]  /*1590*/  UIMAD UR16, UR26, UR11, UR16 ;  /* 0x0000000b1a1072a4 */ /* 0x000fe4000f8e0210 */
[----:B------:R-:W-:Y:S01]  /*15a0*/  UIMAD UR20, UR4, UR14, UR20 ;  /* 0x0000000e041472a4 */ /* 0x000fe2000f8e0214 */
[----:B------:R-:W-:Y:S02]  /*15b0*/  @!UP0 UMOV UR5, UR6 ;  /* 0x0000000600058c82 */ /* 0x000fe40008000000 */
[----:B------:R-:W-:-:S12]  /*15c0*/  UIMAD UR16, UR5, UR26, UR16 ;  /* 0x0000001a051072a4 */ /* 0x000fd8000f8e0210 */
.L_x_18:
[----:B------:R-:W-:Y:S02]  /*15d0*/  UISETP.NE.AND UP1, UPT, UR27, 0x1, UPT ;  /* 0x000000011b00788c */ /* 0x000fe4000bf25270 */
[----:B------:R-:W-:Y:S02]  /*15e0*/  UISETP.NE.AND UP0, UPT, UR17, 0x2, UPT ;  /* 0x000000021100788c */ /* 0x000fe4000bf05270 */
[----:B------:R-:W-:-:S05]  /*15f0*/  ULOP3.LUT UR29, UR29, 0x1c00, URZ, 0xc0, !UPT ;  /* 0x00001c001d1d7892 */ /* 0x000fca000f8ec0ff */
[----:B------:R-:W-:Y:S07]  /*1600*/  BRA.U UP1, `(.L_x_19) ;  /* 0x0000000101447547 */ /* 0x000fee000b800000 */
[----:B------:R-:W1:Y:S01]  /*1610*/  LDCU.128 UR8, c[0x0][0xb10] ;  /* 0x00016200ff0877ac */ /* 0x000e620008000c00 */
[----:B------:R-:W2:Y:S01]  /*1620*/  LDCU UR12, c[0x0][0xb0c] ;  /* 0x00016180ff0c77ac */ /* 0x000ea20008000800 */
[----:B------:R-:W3:Y:S01]  /*1630*/  LDCU UR13, c[0x0][0xb20] ;  /* 0x00016400ff0d77ac */ /* 0x000ee20008000800 */
[----:B-1----:R-:W-:Y:S02]  /*1640*/  UIMAD.WIDE.U32 UR6, UR16, UR8, URZ ;  /* 0x00000008100672a5 */ /* 0x002fe4000f8e00ff */
[----:B------:R-:W-:Y:S02]  /*1650*/  UIMAD.WIDE.U32 UR4, UR20, UR11, URZ ;  /* 0x0000000b140472a5 */ /* 0x000fe4000f8e00ff */
[----:B--2---:R-:W-:Y:S02]  /*1660*/  UISETP.NE.AND UP2, UPT, UR12, 0x1, UPT ;  /* 0x000000010c00788c */ /* 0x004fe4000bf45270 */
[----:B------:R-:W-:Y:S01]  /*1670*/  UISETP.NE.AND UP1, UPT, UR10, 0x1, UPT ;  /* 0x000000010a00788c */ /* 0x000fe2000bf25270 */
[----:B------:R-:W-:-:S02]  /*1680*/  UMOV UR6, UR7 ;  /* 0x0000000700067c82 */ /* 0x000fc40008000000 */
[----:B------:R-:W-:Y:S01]  /*1690*/  UMOV UR4, UR5 ;  /* 0x0000000500047c82 */ /* 0x000fe20008000000 */
[----:B------:R-:W-:Y:S02]  /*16a0*/  USHF.R.U32.HI UR6, URZ, UR9, UR6 ;  /* 0x00000009ff067299 */ /* 0x000fe40008011606 */
[----:B---3--:R-:W-:Y:S02]  /*16b0*/  USHF.R.U32.HI UR4, URZ, UR13, UR4 ;  /* 0x0000000dff047299 */ /* 0x008fe40008011604 */
[----:B------:R-:W-:Y:S02]  /*16c0*/  USEL UR5, UR16, UR6, !UP2 ;  /* 0x0000000610057287 */ /* 0x000fe4000d000000 */
[----:B------:R-:W-:-:S04]  /*16d0*/  USEL UR4, UR20, UR4, !UP1 ;  /* 0x0000000414047287 */ /* 0x000fc8000c800000 */
[----:B------:R-:W-:Y:S02]  /*16e0*/  UIADD3 UR6, UPT, UPT, UR5, -UR4, URZ ;  /* 0x8000000405067290 */ /* 0x000fe4000fffe0ff */
[----:B------:R-:W-:Y:S02]  /*16f0*/  UIADD3 UR4, UPT, UPT, -UR5, UR4, URZ ;  /* 0x0000000405047290 */ /* 0x000fe4000fffe1ff */
[----:B------:R-:W-:Y:S02]  /*1700*/  UIMAD UR20, UR6, UR10, UR20 ;  /* 0x0000000a061472a4 */ /* 0x000fe4000f8e0214 */
[----:B------:R-:W-:-:S12]  /*1710*/  UIMAD UR16, UR4, UR12, UR16 ;  /* 0x0000000c041072a4 */ /* 0x000fd8000f8e0210 */
.L_x_19:
[----:B------:R-:W-:Y:S05]  /*1720*/  BRA.U !UP5, `(.L_x_20) ;  /* 0x000000010d0c7547 */ /* 0x000fea000b800000 */
[----:B------:R-:W-:Y:S01]  /*1730*/  UCGABAR_WAIT ;  /* 0x0000000000007dc7 */ /* 0x000fe20008000000 */
[----:B------:R-:W-:Y:S01]  /*1740*/  CCTL.IVALL ;  /* 0x00000000ff00798f */ /* 0x000fe20002000000 */
[----:B------:R-:W-:Y:S05]  /*1750*/  BRA `(.L_x_21) ;  /* 0x0000000000047947 */ /* 0x000fea0003800000 */
.L_x_20:
[----:B------:R-:W-:Y:S06]  /*1760*/  BAR.SYNC.DEFER_BLOCKING 0x0 ;  /* 0x0000000000007b1d */ /* 0x000fec0000010000 */
.L_x_21:
[----:B------:R-:W-:Y:S05]  /*1770*/  BRA.U UP0, `(.L_x_22) ;  /* 0x0000001500047547 */ /* 0x000fea000b800000 */
[----:B------:R-:W1:Y:S01]  /*1780*/  LDCU UR6, c[0x0][0x38c] ;  /* 0x00007180ff0677ac */ /* 0x000e620008000800 */
[----:B------:R-:W-:Y:S01]  /*1790*/  PLOP3.LUT P1, PT, PT, PT, UP3, 0x80, 0x8 ;  /* 0x000000000008781c */ /* 0x000fe20003f2f038 */
[----:B------:R-:W-:Y:S01]  /*17a0*/  IMAD.MOV.U32 R12, RZ, RZ, 0x1 ;  /* 0x00000001ff0c7424 */ /* 0x000fe200078e00ff */
[----:B------:R-:W-:Y:S01]  /*17b0*/  ISETP.EQ.OR P2, PT, R0, RZ, P3 ;  /* 0x000000ff0000720c */ /* 0x000fe20001f42670 */
[----:B------:R-:W-:Y:S01]  /*17c0*/  UISETP.NE.AND UP1, UPT, UR17, URZ, UPT ;  /* 0x000000ff1100728c */ /* 0x000fe2000bf25270 */
[----:B------:R-:W-:Y:S02]  /*17d0*/  PLOP3.LUT P1, PT, P1, PT, PT, 0x8, 0x80 ;  /* 0x000000000080781c */ /* 0x000fe40000f2e170 */
[----:B------:R-:W-:Y:S01]  /*17e0*/  CS2R R10, SRZ ;  /* 0x00000000000a7805 */ /* 0x000fe2000001ff00 */
[----:B------:R-:W-:Y:S01]  /*17f0*/  IMAD.MOV.U32 R9, RZ, RZ, RZ ;  /* 0x000000ffff097224 */ /* 0x000fe200078e00ff */
[----:B------:R-:W2:Y:S01]  /*1800*/  LDCU UR45, c[0x0][0x370] ;  /* 0x00006e00ff2d77ac */ /* 0x000ea20008000800 */
[----:B------:R-:W-:Y:S01]  /*1810*/  IMAD.MOV.U32 R8, RZ, RZ, 0x1 ;  /* 0x00000001ff087424 */ /* 0x000fe200078e00ff */
[----:B------:R-:W3:Y:S01]  /*1820*/  LDCU.64 UR40, c[0x0][0x348] ;  /* 0x00006900ff2877ac */ /* 0x000ee20008000a00 */
[----:B------:R-:W-:-:S02]  /*1830*/  USHF.R.U32.HI UR50, URZ, 0x6, UR29 ;  /* 0x00000006ff327899 */ /* 0x000fc4000801161d */
[----:B-1----:R-:W-:Y:S02]  /*1840*/  UIADD3 UR5, UPT, UPT, UR6, 0x7f, URZ ;  /* 0x0000007f06057890 */ /* 0x002fe4000fffe0ff */
[----:B------:R-:W-:Y:S02]  /*1850*/  UIADD3 UR51, UPT, UPT, UR6, 0xfe, URZ ;  /* 0x000000fe06337890 */ /* 0x000fe4000fffe0ff */
[----:B------:R-:W-:Y:S01]  /*1860*/  USHF.R.S32.HI UR4, URZ, 0x1f, UR5 ;  /* 0x0000001fff047899 */ /* 0x000fe20008011405 */
[----:B------:R-:W1:Y:S03]  /*1870*/  LDCU UR44, c[0x0][0x374] ;  /* 0x00006e80ff2c77ac */ /* 0x000e660008000800 */
[----:B------:R-:W-:Y:S02]  /*1880*/  ULEA.HI UR4, UR4, UR5, URZ, 0x7 ;  /* 0x0000000504047291 */ /* 0x000fe4000f8f38ff */
[----:B------:R-:W-:-:S02]  /*1890*/  USEL UR31, UR43, 0x2, UP1 ;  /* 0x000000022b1f7887 */ /* 0x000fc40008800000 */
[----:B------:R-:W-:Y:S02]  /*18a0*/  USHF.R.S32.HI UR48, URZ, 0x7, UR4 ;  /* 0x00000007ff307899 */ /* 0x000fe40008011404 */
[----:B------:R-:W-:Y:S02]  /*18b0*/  UIADD3 UR4, UPT, UPT, UR6, -0x1, URZ ;  /* 0xffffffff06047890 */ /* 0x000fe4000fffe0ff */
[----:B------:R-:W-:Y:S02]  /*18c0*/  UISETP.LT.U32.AND UP0, UPT, UR48, 0x3, UPT ;  /* 0x000000033000788c */ /* 0x000fe4000bf01070 */
[----:B------:R-:W-:Y:S02]  /*18d0*/  UISETP.GE.U32.AND UP2, UPT, UR4, -0xff, UPT ;  /* 0xffffff010400788c */ /* 0x000fe4000bf46070 */
[----:B------:R-:W-:Y:S01]  /*18e0*/  USEL UR46, UR48, 0x3, UP0 ;  /* 0x00000003302e7887 */ /* 0x000fe20008000000 */
[----:B------:R-:W-:-:S03]  /*18f0*/  UMOV UR23, URZ ;  /* 0x000000ff00177c82 */ /* 0x000fc60008000000 */
[----:B------:R-:W-:Y:S02]  /*1900*/  UIADD3 UR30, UPT, UPT, UR46, -0x1, URZ ;  /* 0xffffffff2e1e7890 */ /* 0x000fe4000fffe0ff */
[----:B------:R-:W-:-:S03]  /*1910*/  UIADD3 UR49, UPT, UPT, UR48, -UR46, URZ ;  /* 0x8000002e30317290 */ /* 0x000fc6000fffe0ff */
[----:B------:R-:W-:-:S04]  /*1920*/  @UP2 UIADD3 UR30, UPT, UPT, UR46, URZ, URZ ;  /* 0x000000ff2e1e2290 */ /* 0x000fc8000fffe0ff */
[----:B-123--:R-:W-:-:S12]  /*1930*/  UIADD3 UR30, UPT, UPT, UR30, 0x1, URZ ;  /* 0x000000011e1e7890 */ /* 0x00efd8000fffe0ff */
.L_x_42:
[----:B------:R-:W-:Y:S01]  /*1940*/  UISETP.NE.AND UP0, UPT, UR47, URZ, UPT ;  /* 0x000000ff2f00728c */ /* 0x000fe2000bf05270 */
[----:B-1----:R-:W1:Y:S08]  /*1950*/  S2UR UR47, SR_CgaCtaId ;  /* 0x00000000002f79c3 */ /* 0x002e700000008800 */
[----:B------:R-:W-:Y:S05]  /*1960*/  BRA.U UP0, `(.L_x_23) ;  /* 0x0000000100347547 */ /* 0x000fea000b800000 */
[----:B------:R-:W2:Y:S01]  /*1970*/  S2R R0, SR_CgaCtaId ;  /* 0x0000000000007919 */ /* 0x000ea20000008800 */
[----:B------:R-:W-:Y:S02]  /*1980*/  MOV R3, 0x400 ;  /* 0x0000040000037802 */ /* 0x000fe40000000f00 */
[----:B------:R-:W-:Y:S02]  /*1990*/  SHF.L.U32 R2, R8, 0x1f, RZ ;  /* 0x0000001f08027819 */ /* 0x000fe400000006ff */
[----:B--2---:R-:W-:-:S05]  /*19a0*/  LEA R0, R0, R3, 0x18 ;  /* 0x0000000300007211 */ /* 0x004fca00078ec0ff */
[----:B------:R-:W-:-:S04]  /*19b0*/  IMAD R3, R9, 0x8, R0 ;  /* 0x0000000809037824 */ /* 0x000fc800078e0200 */
[----:B------:R-:W2:Y:S02]  /*19c0*/  SYNCS.PHASECHK.TRANS64.TRYWAIT P0, [R3+URZ+0xf0], R2 ;  /* 0x0000f002030075a7 */ /* 0x000ea400080011ff */
[----:B--2---:R-:W-:Y:S05]  /*19d0*/  @!P0 BRA `(.L_x_24) ;  /* 0x0000007c00808947 */ /* 0x004fea0003800000 */
.L_x_137:
[----:B------:R-:W-:Y:S01]  /*19e0*/  VIADD R9, R9, 0x1 ;  /* 0x0000000109097836 */ /* 0x000fe20000000000 */
[----:B------:R2:W-:Y:S04]  /*19f0*/  SYNCS.ARRIVE.TRANS64.A1T0 RZ, [R3+URZ+0xe0], RZ ;  /* 0x0000e0ff03ff79a7 */ /* 0x0005e800081000ff */
[----:B------:R-:W-:-:S04]  /*1a00*/  ISETP.NE.AND P0, PT, R9, 0x2, PT ;  /* 0x000000020900780c */ /* 0x000fc80003f05270 */
[----:B------:R-:W-:Y:S02]  /*1a10*/  SEL R9, R9, RZ, P0 ;  /* 0x000000ff09097207 */ /* 0x000fe40000000000 */
[----:B--2---:R-:W-:-:S04]  /*1a20*/  SEL R3, RZ, 0x1, P0 ;  /* 0x00000001ff037807 */ /* 0x004fc80000000000 */
[----:B------:R-:W-:-:S07]  /*1a30*/  LOP3.LUT R8, R8, R3, RZ, 0x3c, !PT ;  /* 0x0000000308087212 */ /* 0x000fce00078e3cff */
.L_x_23:
[----:B------:R-:W-:Y:S01]  /*1a40*/  UMOV UR21, 0x400 ;  /* 0x0000040000157882 */ /* 0x000fe20000000000 */
[----:B------:R-:W-:Y:S01]  /*1a50*/  SHF.L.U32 R0, R12, 0x1f, RZ ;  /* 0x0000001f0c007819 */ /* 0x000fe200000006ff */
[----:B-1----:R-:W-:Y:S02]  /*1a60*/  ULEA UR21, UR47, UR21, 0x18 ;  /* 0x000000152f157291 */ /* 0x002fe4000f8ec0ff */
[----:B------:R-:W-:Y:S02]  /*1a70*/  UISETP.GE.U32.AND UP0, UPT, UR51, 0xff, UPT ;  /* 0x000000ff3300788c */ /* 0x000fe4000bf06070 */
[----:B------:R-:W-:Y:S02]  /*1a80*/  ULEA UR4, UR23, UR21, 0x3 ;  /* 0x0000001517047291 */ /* 0x000fe4000f8e18ff */
[----:B------:R-:W-:Y:S02]  /*1a90*/  USHF.L.U32 UR19, UR20, 0x7, URZ ;  /* 0x0000000714137899 */ /* 0x000fe400080006ff */
[----:B------:R-:W-:Y:S01]  /*1aa0*/  ULEA UR35, UR16, UR50, 0x7 ;  /* 0x0000003210237291 */ /* 0x000fe2000f8e38ff */
[----:B------:R-:W-:-:S04]  /*1ab0*/  UMOV UR13, URZ ;  /* 0x000000ff000d7c82 */ /* 0x000fc80008000000 */
[----:B------:R1:W2:Y:S01]  /*1ac0*/  SYNCS.PHASECHK.TRANS64.TRYWAIT P0, [UR4+0x18], R0 ;  /* 0x00001800ff0075a7 */ /* 0x0002a20008001104 */
[----:B------:R-:W-:Y:S06]  /*1ad0*/  BRA.U !UP0, `(.L_x_25) ;  /* 0x0000000108f47547 */ /* 0x000fec000b800000 */
[----:B------:R-:W-:Y:S01]  /*1ae0*/  UMOV UR22, URZ ;  /* 0x000000ff00167c82 */ /* 0x000fe20008000000 */
[----:B------:R-:W-:-:S05]  /*1af0*/  UMOV UR4, UR23 ;  /* 0x0000001700047c82 */ /* 0x000fca0008000000 */
.L_x_31:
[----:B------:R-:W-:Y:S01]  /*1b00*/  ULEA UR33, UR4, UR21, 0x3 ;  /* 0x0000001504217291 */ /* 0x000fe2000f8e18ff */
[----:B--2---:R-:W-:Y:S01]  /*1b10*/  @!P3 MOV R2, 0x10000 ;  /* 0x000100000002b802 */ /* 0x004fe20000000f00 */
[----:B--2-4-:R-:W-:Y:S10]  /*1b20*/  @P0 BRA `(.L_x_26) ;  /* 0x00000000000c0947 */ /* 0x014ff40003800000 */
[----:B------:R-:W-:-:S04]  /*1b30*/  SHF.L.U32 R3, R12, 0x1f, RZ ;  /* 0x0000001f0c037819 */ /* 0x000fc800000006ff */
[----:B------:R-:W2:Y:S02]  /*1b40*/  SYNCS.PHASECHK.TRANS64.TRYWAIT P0, [UR33+0x18], R3 ;  /* 0x00001803ff0075a7 */ /* 0x000ea40008001121 */
[----:B--2---:R-:W-:Y:S05]  /*1b50*/  @!P0 BRA `(.L_x_27) ;  /* 0x0000007c00348947 */ /* 0x004fea0003800000 */
.L_x_26:
[----:B------:R2:W-:Y:S01]  /*1b60*/  @!P3 SYNCS.ARRIVE.TRANS64 RZ, [UR33], R2 ;  /* 0x00000002ffffb9a7 */ /* 0x0005e20008000021 */
[----:B------:R-:W-:-:S04]  /*1b70*/  ULOP3.LUT UR5, UR31, 0x2, URZ, 0xfc, !UPT ;  /* 0x000000021f057892 */ /* 0x000fc8000f8efcff */
[----:B------:R-:W-:-:S09]  /*1b80*/  UISETP.NE.AND UP0, UPT, UR5, 0x2, UPT ;  /* 0x000000020500788c */ /* 0x000fd2000bf05270 */
[----:B------:R-:W-:Y:S05]  /*1b90*/  BRA.U UP0, `(.L_x_28) ;  /* 0x0000000100047547 */ /* 0x000fea000b800000 */
[----:B------:R-:W-:Y:S05]  /*1ba0*/  BPT.TRAP 0x1 ;  /* 0x000000040000795c */ /* 0x000fea0000300000 */
.L_x_28:
[----:B------:R-:W-:Y:S04]  /*1bb0*/  BSSY.RECONVERGENT B0, `(.L_x_29) ;  /* 0x0000003000007945 */ /* 0x000fe80003800200 */
[----:B------:R-:W-:Y:S05]  /*1bc0*/  @P2 BRA `(.L_x_30) ;  /* 0x0000000000042947 */ /* 0x000fea0003800000 */
[----:B------:R-:W-:Y:S05]  /*1bd0*/  BPT.TRAP 0x1 ;  /* 0x000000040000795c */ /* 0x000fea0000300000 */
.L_x_30:
[----:B------:R-:W-:Y:S05]  /*1be0*/  BSYNC.RECONVERGENT B0 ;  /* 0x0000000000007941 */ /* 0x000fea0003800200 */
.L_x_29:
[----:B------:R-:W-:Y:S02]  /*1bf0*/  UIADD3 UR5, UPT, UPT, UR4, 0x1, URZ ;  /* 0x0000000104057890 */ /* 0x000fe4000fffe0ff */
[----:B------:R-:W-:Y:S02]  /*1c00*/  USHF.L.U32 UR4, UR4, 0xf, URZ ;  /* 0x0000000f04047899 */ /* 0x000fe400080006ff */
[----:B------:R-:W-:Y:S02]  /*1c10*/  UISETP.NE.AND UP0, UPT, UR5, 0x3, UPT ;  /* 0x000000030500788c */ /* 0x000fe4000bf05270 */
[----:B------:R-:W-:Y:S02]  /*1c20*/  ULEA UR24, UR29, UR4, 0x1 ;  /* 0x000000041d187291 */ /* 0x000fe4000f8e08ff */
[----:B------:R-:W-:Y:S02]  /*1c30*/  USEL UR6, URZ, 0x1, UP0 ;  /* 0x00000001ff067887 */ /* 0x000fe40008000000 */
[----:B------:R-:W-:-:S02]  /*1c40*/  USEL UR23, UR5, URZ, UP0 ;  /* 0x000000ff05177287 */ /* 0x000fc40008000000 */
[----:B------:R-:W-:Y:S02]  /*1c50*/  UIADD3 UR24, UPT, UPT, UR21, UR24, URZ ;  /* 0x0000001815187290 */ /* 0x000fe4000fffe0ff */
[----:B------:R-:W-:Y:S01]  /*1c60*/  LOP3.LUT R12, R12, UR6, RZ, 0x3c, !PT ;  /* 0x000000060c0c7c12 */ /* 0x000fe2000f8e3cff */
[----:B------:R-:W-:Y:S02]  /*1c70*/  UIADD3 UR6, UP1, UPT, UR40, 0x80, URZ ;  /* 0x0000008028067890 */ /* 0x000fe4000ff3e0ff */
[----:B------:R-:W-:Y:S01]  /*1c80*/  ULEA UR5, UR23, UR21, 0x3 ;  /* 0x0000001517057291 */ /* 0x000fe2000f8e18ff */
[----:B-1----:R-:W-:Y:S01]  /*1c90*/  SHF.L.U32 R0, R12, 0x1f, RZ ;  /* 0x0000001f0c007819 */ /* 0x002fe200000006ff */
[----:B------:R-:W-:Y:S02]  /*1ca0*/  USHF.L.U32 UR34, UR22, 0x7, URZ ;  /* 0x0000000716227899 */ /* 0x000fe400080006ff */
[----:B------:R-:W-:Y:S02]  /*1cb0*/  UIADD3 UR14, UP0, UPT, UR40, 0x180, URZ ;  /* 0x00000180280e7890 */ /* 0x000fe4000ff1e0ff */
[----:B------:R-:W-:-:S02]  /*1cc0*/  UIADD3 UR4, UPT, UPT, UR21, UR4, URZ ;  /* 0x0000000415047290 */ /* 0x000fc4000fffe0ff */
[----:B------:R-:W-:Y:S01]  /*1cd0*/  UIADD3.X UR7, UPT, UPT, URZ, UR41, URZ, UP1, !UPT ;  /* 0x00000029ff077290 */ /* 0x000fe20008ffe4ff */
[----:B------:R3:W4:Y:S01]  /*1ce0*/  SYNCS.PHASECHK.TRANS64.TRYWAIT P0, [UR5+0x18], R0 ;  /* 0x00001800ff0075a7 */ /* 0x0007220008001105 */
[----:B------:R-:W-:Y:S02]  /*1cf0*/  UIADD3 UR32, UPT, UPT, UR24, 0x8400, URZ ;  /* 0x0000840018207890 */ /* 0x000fe4000fffe0ff */
[----:B------:R-:W-:Y:S02]  /*1d00*/  UIADD3 UR26, UPT, UPT, UR34, 0x40, URZ ;  /* 0x00000040221a7890 */ /* 0x000fe4000fffe0ff */
[----:B------:R-:W-:Y:S02]  /*1d10*/  UIADD3 UR24, UPT, UPT, UR24, 0xc400, URZ ;  /* 0x0000c40018187890 */ /* 0x000fe4000fffe0ff */
[----:B------:R-:W-:Y:S02]  /*1d20*/  UIADD3.X UR15, UPT, UPT, URZ, UR41, URZ, UP0, !UPT ;  /* 0x00000029ff0f7290 */ /* 0x000fe400087fe4ff */
[----:B------:R-:W-:-:S02]  /*1d30*/  UIADD3 UR16, UPT, UPT, UR4, 0x20400, URZ ;  /* 0x0002040004107890 */ /* 0x000fc4000fffe0ff */
[----:B------:R-:W-:Y:S01]  /*1d40*/  UIADD3 UR8, UPT, UPT, UR4, 0x24400, URZ ;  /* 0x0002440004087890 */ /* 0x000fe2000fffe0ff */
[----:B------:R-:W-:Y:S01]  /*1d50*/  UMOV UR5, 0xff0000 ;  /* 0x00ff000000057882 */ /* 0x000fe20000000000 */
[----:B------:R-:W-:Y:S01]  /*1d60*/  UMOV UR38, 0x0 ;  /* 0x0000000000267882 */ /* 0x000fe20000000000 */
[----:B------:R-:W-:Y:S01]  /*1d70*/  UMOV UR39, 0x10000000 ;  /* 0x1000000000277882 */ /* 0x000fe20000000000 */
[----:B------:R-:W-:Y:S01]  /*1d80*/  UMOV UR25, UR33 ;  /* 0x0000002100197c82 */ /* 0x000fe20008000000 */
[----:B------:R-:W-:Y:S01]  /*1d90*/  UMOV UR27, UR35 ;  /* 0x00000023001b7c82 */ /* 0x000fe20008000000 */
[----:B------:R-:W-:Y:S01]  /*1da0*/  UMOV UR28, UR36 ;  /* 0x00000024001c7c82 */ /* 0x000fe20008000000 */
[----:B------:R-:W-:Y:S01]  /*1db0*/  UMOV UR17, UR33 ;  /* 0x0000002100117c82 */ /* 0x000fe20008000000 */
[----:B------:R-:W-:Y:S01]  /*1dc0*/  UMOV UR20, UR36 ;  /* 0x0000002400147c82 */ /* 0x000fe20008000000 */
[----:B------:R-:W-:Y:S01]  /*1dd0*/  UMOV UR18, UR34 ;  /* 0x0000002200127c82 */ /* 0x000fe20008000000 */
[----:B------:R3:W-:Y:S01]  /*1de0*/  UTMALDG.3D.MULTICAST [UR32], [UR6], UR5, desc[UR38] ;  /* 0x00002620060073b4 */ /* 0x0007e20008011805 */
[----:B------:R-:W-:Y:S01]  /*1df0*/  UMOV UR11, UR19 ;  /* 0x00000013000b7c82 */ /* 0x000fe20008000000 */
[----:B------:R-:W-:Y:S01]  /*1e00*/  UMOV UR12, UR36 ;  /* 0x00000024000c7c82 */ /* 0x000fe20008000000 */
[----:B------:R-:W-:Y:S01]  /*1e10*/  UMOV UR9, UR33 ;  /* 0x0000002100097c82 */ /* 0x000fe20008000000 */
[----:B------:R-:W-:Y:S01]  /*1e20*/  UMOV UR10, UR26 ;  /* 0x0000001a000a7c82 */ /* 0x000fe20008000000 */
[----:B------:R-:W-:Y:S01]  /*1e30*/  UIADD3 UR22, UPT, UPT, UR22, 0x1, URZ ;  /* 0x0000000116167890 */ /* 0x000fe2000fffe0ff */
[----:B------:R-:W-:Y:S01]  /*1e40*/  UMOV UR13, UR30 ;  /* 0x0000001e000d7c82 */ /* 0x000fe20008000000 */
[----:B------:R3:W-:Y:S02]  /*1e50*/  UTMALDG.3D.MULTICAST [UR24], [UR6], UR5, desc[UR38] ;  /* 0x00002618060073b4 */ /* 0x0007e40008011805 */
[----:B------:R-:W-:Y:S01]  /*1e60*/  UISETP.NE.AND UP0, UPT, UR22, UR30, UPT ;  /* 0x0000001e1600728c */ /* 0x000fe2000bf05270 */
[----:B------:R-:W-:Y:S01]  /*1e70*/  UMOV UR4, UR23 ;  /* 0x0000001700047c82 */ /* 0x000fe20008000000 */
[----:B------:R3:W-:Y:S01]  /*1e80*/  UTMALDG.3D [UR16], [UR14], desc[UR38] ;  /* 0x000026100e0075b4 */ /* 0x0007e20008011000 */
[----:B------:R3:W-:Y:S06]  /*1e90*/  UTMALDG.3D [UR8], [UR14], desc[UR38] ;  /* 0x000026080e0075b4 */ /* 0x0007ec0008011000 */
[----:B---3--:R-:W-:Y:S05]  /*1ea0*/  BRA.U UP0, `(.L_x_31) ;  /* 0xfffffffd00147547 */ /* 0x008fea000b83ffff */
.L_x_25:
[----:B------:R-:W-:Y:S01]  /*1eb0*/  ULEA UR4, UR23, UR21, 0x3 ;  /* 0x0000001517047291 */ /* 0x000fe2000f8e18ff */
[----:B-1----:R-:W-:Y:S01]  /*1ec0*/  SHF.L.U32 R0, R12, 0x1f, RZ ;  /* 0x0000001f0c007819 */ /* 0x002fe200000006ff */
[----:B------:R-:W-:Y:S01]  /*1ed0*/  @!P1 SYNCS.ARRIVE.TRANS64.A1T0 RZ, [UR21+0x78], RZ ;  /* 0x000078ffffff99a7 */ /* 0x000fe20008100015 */
[----:B------:R-:W-:-:S06]  /*1ee0*/  UISETP.GT.AND UP0, UPT, UR48, UR46, UPT ;  /* 0x0000002e3000728c */ /* 0x000fcc000bf04270 */
[----:B--2-4-:R1:W2:Y:S03]  /*1ef0*/  SYNCS.PHASECHK.TRANS64.TRYWAIT P0, [UR4+0x18], R0 ;  /* 0x00001800ff0075a7 */ /* 0x0142a60008001104 */
[----:B------:R-:W-:Y:S05]  /*1f00*/  BRA.U !UP0, `(.L_x_32) ;  /* 0x0000000108f07547 */ /* 0x000fea000b800000 */
[----:B------:R-:W-:Y:S01]  /*1f10*/  UIADD3 UR14, UPT, UPT, UR49, UR13, URZ ;  /* 0x0000000d310e7290 */ /* 0x000fe2000fffe0ff */
[----:B------:R-:W-:-:S11]  /*1f20*/  UMOV UR4, UR23 ;  /* 0x0000001700047c82 */ /* 0x000fd60008000000 */
.L_x_38:
[----:B------:R-:W-:Y:S01]  /*1f30*/  ULEA UR33, UR4, UR21, 0x3 ;  /* 0x0000001504217291 */ /* 0x000fe2000f8e18ff */
[----:B--2---:R-:W-:Y:S01]  /*1f40*/  @!P3 MOV R2, 0x10000 ;  /* 0x000100000002b802 */ /* 0x004fe20000000f00 */
[----:B--2-4-:R-:W-:Y:S10]  /*1f50*/  @P0 BRA `(.L_x_33) ;  /* 0x00000000000c0947 */ /* 0x014ff40003800000 */
[----:B------:R-:W-:-:S04]  /*1f60*/  SHF.L.U32 R3, R12, 0x1f, RZ ;  /* 0x0000001f0c037819 */ /* 0x000fc800000006ff */
[----:B------:R-:W2:Y:S02]  /*1f70*/  SYNCS.PHASECHK.TRANS64.TRYWAIT P0, [UR33+0x18], R3 ;  /* 0x00001803ff0075a7 */ /* 0x000ea40008001121 */
[----:B--2---:R-:W-:Y:S05]  /*1f80*/  @!P0 BRA `(.L_x_34) ;  /* 0x0000007800408947 */ /* 0x004fea0003800000 */
.L_x_33:
[----:B------:R2:W-:Y:S01]  /*1f90*/  @!P3 SYNCS.ARRIVE.TRANS64 RZ, [UR33], R2 ;  /* 0x00000002ffffb9a7 */ /* 0x0005e20008000021 */
[----:B------:R-:W-:-:S04]  /*1fa0*/  ULOP3.LUT UR5, UR31, 0x2, URZ, 0xfc, !UPT ;  /* 0x000000021f057892 */ /* 0x000fc8000f8efcff */
[----:B------:R-:W-:-:S09]  /*1fb0*/  UISETP.NE.AND UP0, UPT, UR5, 0x2, UPT ;  /* 0x000000020500788c */ /* 0x000fd2000bf05270 */
[----:B------:R-:W-:Y:S05]  /*1fc0*/  BRA.U UP0, `(.L_x_35) ;  /* 0x0000000100047547 */ /* 0x000fea000b800000 */
[----:B------:R-:W-:Y:S05]  /*1fd0*/  BPT.TRAP 0x1 ;  /* 0x000000040000795c */ /* 0x000fea0000300000 */
.L_x_35:
[----:B------:R-:W-:Y:S04]  /*1fe0*/  BSSY.RECONVERGENT B0, `(.L_x_36) ;  /* 0x0000003000007945 */ /* 0x000fe80003800200 */
[----:B------:R-:W-:Y:S05]  /*1ff0*/  @P2 BRA `(.L_x_37) ;  /* 0x0000000000042947 */ /* 0x000fea0003800000 */
[----:B------:R-:W-:Y:S05]  /*2000*/  BPT.TRAP 0x1 ;  /* 0x000000040000795c */ /* 0x000fea0000300000 */
.L_x_37:
[----:B------:R-:W-:Y:S05]  /*2010*/  BSYNC.RECONVERGENT B0 ;  /* 0x0000000000007941 */ /* 0x000fea0003800200 */
.L_x_36:
[----:B------:R-:W-:Y:S02]  /*2020*/  UIADD3 UR5, UPT, UPT, UR4, 0x1, URZ ;  /* 0x0000000104057890 */ /* 0x000fe4000fffe0ff */
[----:B------:R-:W-:Y:S02]  /*2030*/  USHF.L.U32 UR7, UR4, 0xf, URZ ;  /* 0x0000000f04077899 */ /* 0x000fe400080006ff */
[----:B------:R-:W-:Y:S02]  /*2040*/  UISETP.NE.AND UP0, UPT, UR5, 0x3, UPT ;  /* 0x000000030500788c */ /* 0x000fe4000bf05270 */
[----:B------:R-:W-:Y:S02]  /*2050*/  ULEA UR24, UR29, UR7, 0x1 ;  /* 0x000000071d187291 */ /* 0x000fe4000f8e08ff */
[----:B------:R-:W-:Y:S02]  /*2060*/  USEL UR6, URZ, 0x1, UP0 ;  /* 0x00000001ff067887 */ /* 0x000fe40008000000 */
[----:B------:R-:W-:-:S02]  /*2070*/  USEL UR23, UR5, URZ, UP0 ;  /* 0x000000ff05177287 */ /* 0x000fc40008000000 */
[----:B------:R-:W-:Y:S02]  /*2080*/  UIADD3 UR4, UP1, UPT, UR40, 0x80, URZ ;  /* 0x0000008028047890 */ /* 0x000fe4000ff3e0ff */
[----:B------:R-:W-:Y:S01]  /*2090*/  ULEA UR5, UR23, UR21, 0x3 ;  /* 0x0000001517057291 */ /* 0x000fe2000f8e18ff */
[----:B------:R-:W-:Y:S01]  /*20a0*/  LOP3.LUT R12, R12, UR6, RZ, 0x3c, !PT ;  /* 0x000000060c0c7c12 */ /* 0x000fe2000f8e3cff */
[----:B------:R-:W-:Y:S02]  /*20b0*/  UIADD3 UR24, UPT, UPT, UR21, UR24, URZ ;  /* 0x0000001815187290 */ /* 0x000fe4000fffe0ff */
[----:B------:R-:W-:Y:S01]  /*20c0*/  USHF.L.U32 UR34, UR13, 0x7, URZ ;  /* 0x000000070d227899 */ /* 0x000fe200080006ff */
[----:B-1----:R-:W-:Y:S01]  /*20d0*/  SHF.L.U32 R0, R12, 0x1f, RZ ;  /* 0x0000001f0c007819 */ /* 0x002fe200000006ff */
[----:B------:R-:W-:Y:S02]  /*20e0*/  UIADD3 UR6, UP0, UPT, UR40, 0x180, URZ ;  /* 0x0000018028067890 */ /* 0x000fe4000ff1e0ff */
[----:B------:R-:W-:Y:S01]  /*20f0*/  UIADD3 UR8, UPT, UPT, UR21, UR7, URZ ;  /* 0x0000000715087290 */ /* 0x000fe2000fffe0ff */
[----:B------:R3:W4:Y:S01]  /*2100*/  SYNCS.PHASECHK.TRANS64.TRYWAIT P0, [UR5+0x18], R0 ;  /* 0x00001800ff0075a7 */ /* 0x0007220008001105 */
[----:B------:R-:W-:-:S02]  /*2110*/  UIADD3.X UR5, UPT, UPT, URZ, UR41, URZ, UP1, !UPT ;  /* 0x00000029ff057290 */ /* 0x000fc40008ffe4ff */
[----:B------:R-:W-:Y:S02]  /*2120*/  UIADD3 UR32, UPT, UPT, UR24, 0x8400, URZ ;  /* 0x0000840018207890 */ /* 0x000fe4000fffe0ff */
[----:B------:R-:W-:Y:S02]  /*2130*/  UIADD3 UR26, UPT, UPT, UR34, 0x40, URZ ;  /* 0x00000040221a7890 */ /* 0x000fe4000fffe0ff */
[----:B------:R-:W-:Y:S02]  /*2140*/  UIADD3 UR24, UPT, UPT, UR24, 0xc400, URZ ;  /* 0x0000c40018187890 */ /* 0x000fe4000fffe0ff */
[----:B------:R-:W-:Y:S02]  /*2150*/  UIADD3.X UR7, UPT, UPT, URZ, UR41, URZ, UP0, !UPT ;  /* 0x00000029ff077290 */ /* 0x000fe400087fe4ff */
[----:B------:R-:W-:Y:S02]  /*2160*/  UIADD3 UR16, UPT, UPT, UR8, 0x20400, URZ ;  /* 0x0002040008107890 */ /* 0x000fe4000fffe0ff */
[----:B------:R-:W-:Y:S01]  /*2170*/  UIADD3 UR8, UPT, UPT, UR8, 0x24400, URZ ;  /* 0x0002440008087890 */ /* 0x000fe2000fffe0ff */
[----:B------:R-:W-:Y:S01]  /*2180*/  UMOV UR10, 0xff0000 ;  /* 0x00ff0000000a7882 */ /* 0x000fe20000000000 */
[----:B------:R-:W-:Y:S01]  /*2190*/  UMOV UR38, 0x0 ;  /* 0x0000000000267882 */ /* 0x000fe20000000000 */
[----:B------:R-:W-:Y:S01]  /*21a0*/  UMOV UR39, 0x10000000 ;  /* 0x1000000000277882 */ /* 0x000fe20000000000 */
[----:B------:R-:W-:Y:S01]  /*21b0*/  UMOV UR25, UR33 ;  /* 0x0000002100197c82 */ /* 0x000fe20008000000 */
[----:B------:R-:W-:Y:S01]  /*21c0*/  UMOV UR27, UR35 ;  /* 0x00000023001b7c82 */ /* 0x000fe20008000000 */
[----:B------:R-:W-:Y:S01]  /*21d0*/  UMOV UR28, UR36 ;  /* 0x00000024001c7c82 */ /* 0x000fe20008000000 */
[----:B------:R-:W-:Y:S01]  /*21e0*/  UTMALDG.3D.MULTICAST [UR32], [UR4], UR10, desc[UR38] ;  /* 0x00002620040073b4 */ /* 0x000fe2000801180a */
[----:B------:R-:W-:Y:S01]  /*21f0*/  UMOV UR17, UR33 ;  /* 0x0000002100117c82 */ /* 0x000fe20008000000 */
[----:B------:R-:W-:Y:S01]  /*2200*/  UMOV UR20, UR36 ;  /* 0x0000002400147c82 */ /* 0x000fe20008000000 */
[----:B------:R-:W-:Y:S01]  /*2210*/  UMOV UR18, UR34 ;  /* 0x0000002200127c82 */ /* 0x000fe20008000000 */
[----:B------:R-:W-:Y:S01]  /*2220*/  UMOV UR11, UR19 ;  /* 0x00000013000b7c82 */ /* 0x000fe20008000000 */
[----:B------:R-:W-:Y:S01]  /*2230*/  UMOV UR12, UR36 ;  /* 0x00000024000c7c82 */ /* 0x000fe20008000000 */
[----:B------:R-:W-:Y:S01]  /*2240*/  UMOV UR9, UR33 ;  /* 0x0000002100097c82 */ /* 0x000fe20008000000 */
[----:B------:R-:W-:Y:S01]  /*2250*/  UIADD3 UR13, UPT, UPT, UR13, 0x1, URZ ;  /* 0x000000010d0d7890 */ /* 0x000fe2000fffe0ff */
[----:B------:R1:W-:Y:S03]  /*2260*/  UTMALDG.3D.MULTICAST [UR24], [UR4], UR10, desc[UR38] ;  /* 0x00002618040073b4 */ /* 0x0003e6000801180a */
[----:B------:R-:W-:Y:S01]  /*2270*/  UISETP.NE.AND UP0, UPT, UR13, UR14, UPT ;  /* 0x0000000e0d00728c */ /* 0x000fe2000bf05270 */
[----:B------:R3:W-:Y:S01]  /*2280*/  UTMALDG.3D [UR16], [UR6], desc[UR38] ;  /* 0x00002610060075b4 */ /* 0x0007e20008011000 */
[----:B-1----:R-:W-:Y:S01]  /*2290*/  UMOV UR10, UR26 ;  /* 0x0000001a000a7c82 */ /* 0x002fe20008000000 */
[----:B------:R-:W-:Y:S01]  /*22a0*/  UMOV UR4, UR23 ;  /* 0x0000001700047c82 */ /* 0x000fe20008000000 */
[----:B------:R3:W-:Y:S05]  /*22b0*/  UTMALDG.3D [UR8], [UR6], desc[UR38] ;  /* 0x00002608060075b4 */ /* 0x0007ea0008011000 */
[----:B---3--:R-:W-:Y:S05]  /*22c0*/  BRA.U UP0, `(.L_x_38) ;  /* 0xfffffffd00187547 */ /* 0x008fea000b83ffff */
.L_x_32:
[C---:B------:R-:W-:Y:S01]  /*22d0*/  LEA R3, R11.reuse, UR21, 0x3 ;  /* 0x000000150b037c11 */ /* 0x040fe2000f8e18ff */
[----:B------:R-:W-:Y:S01]  /*22e0*/  NOP ;  /* 0x0000000000007918 */ /* 0x000fe20000000000 */
[----:B-1----:R-:W-:Y:S02]  /*22f0*/  SHF.L.U32 R0, R10, 0x1f, RZ ;  /* 0x0000001f0a007819 */ /* 0x002fe400000006ff */
[----:B------:R-:W-:Y:S02]  /*2300*/  LEA R5, R11, UR21, 0x4 ;  /* 0x000000150b057c11 */ /* 0x000fe4000f8e20ff */
[----:B--2-4-:R-:W1:Y:S02]  /*2310*/  SYNCS.PHASECHK.TRANS64.TRYWAIT P0, [R3+URZ+0x80], R0 ;  /* 0x00008000030075a7 */ /* 0x014e6400080011ff */
[----:B-1----:R-:W-:Y:S05]  /*2320*/  @!P0 BRA `(.L_x_39) ;  /* 0x0000007400708947 */ /* 0x002fea0003800000 */
.L_x_140:
[----:B------:R-:W2:Y:S01]  /*2330*/  LDS.128 R4, [R5+0x110] ;  /* 0x0001100005047984 */ /* 0x000ea20000000c00 */
[----:B------:R-:W-:Y:S01]  /*2340*/  UISETP.GE.AND UP0, UPT, UR42, 0x1, UPT ;  /* 0x000000012a00788c */ /* 0x000fe2000bf06270 */
[----:B------:R-:W-:Y:S01]  /*2350*/  @!PT LDS RZ, [RZ] ;  /* 0x00000000fffff984 */ /* 0x000fe20000000800 */
[----:B------:R-:W-:Y:S01]  /*2360*/  @!PT LDS RZ, [RZ] ;  /* 0x00000000fffff984 */ /* 0x000fe20000000800 */
[----:B------:R-:W-:Y:S01]  /*2370*/  @!PT LDS RZ, [RZ] ;  /* 0x00000000fffff984 */ /* 0x000fe20000000800 */
[----:B------:R-:W-:Y:S01]  /*2380*/  @!PT LDS RZ, [RZ] ;  /* 0x00000000fffff984 */ /* 0x000fe20000000800 */
[----:B------:R3:W-:Y:S06]  /*2390*/  MEMBAR.ALL.CTA ;  /* 0x0000000000007992 */ /* 0x0007ec0000008000 */
[----:B---3--:R-:W3:Y:S01]  /*23a0*/  FENCE.VIEW.ASYNC.S ;  /* 0x00000000000073c6 */ /* 0x008ee20000000000 */
[----:B--2---:R-:W-:-:S13]  /*23b0*/  LOP3.LUT P0, RZ, R6, 0x1, RZ, 0xc0, !PT ;  /* 0x0000000106ff7812 */ /* 0x004fda000780c0ff */
[----:B---3--:R-:W-:Y:S01]  /*23c0*/  VOTEU.ANY UP1, P0 ;  /* 0x0000000000ff7886 */ /* 0x008fe20000020100 */
[----:B------:R-:W-:-:S13]  /*23d0*/  PLOP3.LUT P0, PT, PT, PT, UP1, 0x80, 0x8 ;  /* 0x000000000008781c */ /* 0x000fda0003f0f018 */
[----:B-1----:R-:W-:Y:S02]  /*23e0*/  @P0 LOP3.LUT R0, R5, 0xffff, RZ, 0xc0, !PT ;  /* 0x0000ffff05000812 */ /* 0x002fe400078ec0ff */
[----:B------:R-:W-:Y:S02]  /*23f0*/  @P0 MOV R2, R4 ;  /* 0x0000000400020202 */ /* 0x000fe40000000f00 */
[----:B------:R-:W-:Y:S01]  /*2400*/  @P0 R2UR UR5, R0 ;  /* 0x00000000000502ca */ /* 0x000fe200000e0000 */
[----:B------:R-:W-:Y:S01]  /*2410*/  VIADD R0, R3, 0x90 ;  /* 0x0000009003007836 */ /* 0x000fe20000000000 */
[----:B------:R-:W-:Y:S02]  /*2420*/  @P0 SHF.R.U32.HI R4, RZ, 0x10, R5 ;  /* 0x00000010ff040819 */ /* 0x000fe40000011605 */
[----:B------:R-:W-:Y:S02]  /*2430*/  @P0 R2UR UR6, R2 ;  /* 0x00000000020602ca */ /* 0x000fe400000e0000 */
[----:B------:R-:W-:-:S02]  /*2440*/  PRMT R0, RZ, 0x654, R0 ;  /* 0x00000654ff007816 */ /* 0x000fc40000000000 */
[----:B------:R-:W-:Y:S02]  /*2450*/  @P0 R2UR UR4, R4 ;  /* 0x00000000040402ca */ /* 0x000fe400000e0000 */
[----:B------:R1:W-:Y:S03]  /*2460*/  SYNCS.ARRIVE.TRANS64.RED.A1T0 RZ, [R0+URZ], RZ ;  /* 0x000000ff00ff79a7 */ /* 0x0003e600081004ff */
[----:B------:R-:W-:-:S04]  /*2470*/  @UP1 UMOV UR37, UR5 ;  /* 0x0000000500251c82 */ /* 0x000fc80008000000 */
[----:B------:R-:W-:-:S04]  /*2480*/  @UP1 UMOV UR43, UR6 ;  /* 0x00000006002b1c82 */ /* 0x000fc80008000000 */
[----:B------:R-:W-:Y:S01]  /*2490*/  @UP1 UMOV UR36, UR4 ;  /* 0x0000000400241c82 */ /* 0x000fe20008000000 */
[----:B------:R-:W-:Y:S05]  /*24a0*/  BRA.U !UP0, `(.L_x_40) ;  /* 0x0000000108d47547 */ /* 0x000fea000b800000 */
[----:B------:R-:W2:Y:S01]  /*24b0*/  LDCU.128 UR12, c[0x0][0xb10] ;  /* 0x00016200ff0c77ac */ /* 0x000ea20008000c00 */
[----:B------:R-:W3:Y:S01]  /*24c0*/  LDCU UR22, c[0x0][0xb20] ;  /* 0x00016400ff1677ac */ /* 0x000ee20008000800 */
[----:B------:R-:W4:Y:S01]  /*24d0*/  LDCU UR20, c[0x0][0xb0c] ;  /* 0x00016180ff1477ac */ /* 0x000f220008000800 */
[----:B------:R-:W1:Y:S01]  /*24e0*/  LDCU.64 UR8, c[0x0][0xb28] ;  /* 0x00016500ff0877ac */ /* 0x000e620008000a00 */
[----:B------:R-:W-:Y:S02]  /*24f0*/  UISETP.NE.AND UP3, UPT, UR42, 0x1, UPT ;  /* 0x000000012a00788c */ /* 0x000fe4000bf65270 */
[----:B--2---:R-:W-:Y:S02]  /*2500*/  UIMAD.WIDE.U32 UR6, UR44, UR15, URZ ;  /* 0x0000000f2c0672a5 */ /* 0x004fe4000f8e00ff */
[----:B------:R-:W-:Y:S02]  /*2510*/  UIMAD.WIDE.U32 UR4, UR45, UR12, URZ ;  /* 0x0000000c2d0472a5 */ /* 0x000fe4000f8e00ff */
[----:B------:R-:W-:-:S02]  /*2520*/  UISETP.NE.AND UP0, UPT, UR14, 0x1, UPT ;  /* 0x000000010e00788c */ /* 0x000fc4000bf05270 */
[----:B------:R-:W-:Y:S01]  /*2530*/  UIMAD.WIDE.U32 UR18, UR37, UR15, URZ ;  /* 0x0000000f251272a5 */ /* 0x000fe2000f8e00ff */
[----:B------:R-:W-:Y:S02]  /*2540*/  UMOV UR6, UR7 ;  /* 0x0000000700067c82 */ /* 0x000fe40008000000 */
[----:B------:R-:W-:Y:S01]  /*2550*/  UMOV UR4, UR5 ;  /* 0x0000000500047c82 */ /* 0x000fe20008000000 */
[----:B---3--:R-:W-:Y:S02]  /*2560*/  USHF.R.U32.HI UR6, URZ, UR22, UR6 ;  /* 0x00000016ff067299 */ /* 0x008fe40008011606 */
[----:B----4-:R-:W-:Y:S02]  /*2570*/  UISETP.NE.AND UP2, UPT, UR20, 0x1, UPT ;  /* 0x000000011400788c */ /* 0x010fe4000bf45270 */
[----:B------:R-:W-:Y:S02]  /*2580*/  USHF.R.U32.HI UR4, URZ, UR13, UR4 ;  /* 0x0000000dff047299 */ /* 0x000fe40008011604 */
[----:B------:R-:W-:-:S02]  /*2590*/  USEL UR5, UR44, UR6, !UP0 ;  /* 0x000000062c057287 */ /* 0x000fc4000c000000 */
[----:B------:R-:W-:Y:S02]  /*25a0*/  USEL UR6, UR45, UR4, !UP2 ;  /* 0x000000042d067287 */ /* 0x000fe4000d000000 */
[----:B-1----:R-:W-:Y:S01]  /*25b0*/  UIMAD.WIDE.U32 UR10, UR5, UR8, URZ ;  /* 0x00000008050a72a5 */ /* 0x002fe2000f8e00ff */
[----:B------:R-:W-:Y:S01]  /*25c0*/  UMOV UR4, UR19 ;  /* 0x0000001300047c82 */ /* 0x000fe20008000000 */
[----:B------:R-:W-:Y:S02]  /*25d0*/  UIMAD.WIDE.U32 UR16, UR43, UR12, URZ ;  /* 0x0000000c2b1072a5 */ /* 0x000fe4000f8e00ff */
[----:B------:R-:W-:-:S03]  /*25e0*/  UIMAD.WIDE.U32 UR18, UR6, UR8, URZ ;  /* 0x00000008061272a5 */ /* 0x000fc6000f8e00ff */
[----:B------:R-:W-:Y:S01]  /*25f0*/  UMOV UR10, UR11 ;  /* 0x0000000b000a7c82 */ /* 0x000fe20008000000 */
[----:B------:R-:W-:Y:S02]  /*2600*/  USHF.R.U32.HI UR4, URZ, UR22, UR4 ;  /* 0x00000016ff047299 */ /* 0x000fe40008011604 */
[----:B------:R-:W-:Y:S01]  /*2610*/  @UP3 USHF.R.U32.HI UR5, URZ, UR9, UR10 ;  /* 0x00000009ff053299 */ /* 0x000fe2000801160a */
[----:B------:R-:W-:Y:S01]  /*2620*/  UMOV UR16, UR17 ;  /* 0x0000001100107c82 */ /* 0x000fe20008000000 */
[----:B------:R-:W-:Y:S01]  /*2630*/  UMOV UR18, UR19 ;  /* 0x0000001300127c82 */ /* 0x000fe20008000000 */
[----:B------:R-:W-:Y:S02]  /*2640*/  USHF.R.U32.HI UR13, URZ, UR13, UR16 ;  /* 0x0000000dff0d7299 */ /* 0x000fe40008011610 */
[----:B------:R-:W-:Y:S02]  /*2650*/  USEL UR4, UR37, UR4, !UP0 ;  /* 0x0000000425047287 */ /* 0x000fe4000c000000 */
[----:B------:R-:W-:-:S02]  /*2660*/  @UP3 USHF.R.U32.HI UR6, URZ, UR9, UR18 ;  /* 0x00000009ff063299 */ /* 0x000fc40008011612 */
[----:B------:R-:W-:Y:S02]  /*2670*/  UIMAD UR7, UR42, UR5, URZ ;  /* 0x000000052a0772a4 */ /* 0x000fe4000f8e02ff */
[----:B------:R-:W-:Y:S02]  /*2680*/  USEL UR5, UR43, UR13, !UP2 ;  /* 0x0000000d2b057287 */ /* 0x000fe4000d000000 */
[----:B------:R-:W-:Y:S02]  /*2690*/  UIMAD UR10, UR42, UR6, URZ ;  /* 0x000000062a0a72a4 */ /* 0x000fe4000f8e02ff */
[----:B------:R-:W-:Y:S02]  /*26a0*/  UISETP.GE.AND UP0, UPT, UR4, UR7, UPT ;  /* 0x000000070400728c */ /* 0x000fe4000bf06270 */
[----:B------:R-:W-:Y:S02]  /*26b0*/  UIMAD.WIDE.U32 UR12, UR4, UR8, URZ ;  /* 0x00000008040c72a5 */ /* 0x000fe4000f8e00ff */
[----:B------:R-:W-:-:S02]  /*26c0*/  UISETP.GE.OR UP0, UPT, UR5, UR10, UP0 ;  /* 0x0000000a0500728c */ /* 0x000fc40008706670 */
        /* <DEDUP_REMOVED lines=19> */
.L_x_40:
[----:B------:R-:W2:Y:S02]  /*2800*/  LDCU UR4, c[0x0][0xb30] ;  /* 0x00016600ff0477ac */ /* 0x000ea40008000800 */
[----:B--2---:R-:W-:-:S09]  /*2810*/  UISETP.NE.AND UP0, UPT, UR4, 0x1, UPT ;  /* 0x000000010400788c */ /* 0x004fd2000bf05270 */
[----:B------:R-:W-:Y:S05]  /*2820*/  BRA.U UP0, `(.L_x_41) ;  /* 0x0000000100447547 */ /* 0x000fea000b800000 */
[----:B------:R-:W2:Y:S01]  /*2830*/  LDCU.128 UR8, c[0x0][0xb10] ;  /* 0x00016200ff0877ac */ /* 0x000ea20008000c00 */
[----:B------:R-:W3:Y:S01]  /*2840*/  LDCU UR12, c[0x0][0xb0c] ;  /* 0x00016180ff0c77ac */ /* 0x000ee20008000800 */
[----:B------:R-:W4:Y:S01]  /*2850*/  LDCU UR13, c[0x0][0xb20] ;  /* 0x00016400ff0d77ac */ /* 0x000f220008000800 */
[----:B--2---:R-:W-:Y:S02]  /*2860*/  UIMAD.WIDE.U32 UR6, UR43, UR8, URZ ;  /* 0x000000082b0672a5 */ /* 0x004fe4000f8e00ff */
[----:B------:R-:W-:Y:S02]  /*2870*/  UIMAD.WIDE.U32 UR4, UR37, UR11, URZ ;  /* 0x0000000b250472a5 */ /* 0x000fe4000f8e00ff */
[----:B---3--:R-:W-:Y:S02]  /*2880*/  UISETP.NE.AND UP2, UPT, UR12, 0x1, UPT ;  /* 0x000000010c00788c */ /* 0x008fe4000bf45270 */
[----:B------:R-:W-:Y:S01]  /*2890*/  UISETP.NE.AND UP0, UPT, UR10, 0x1, UPT ;  /* 0x000000010a00788c */ /* 0x000fe2000bf05270 */
[----:B------:R-:W-:-:S02]  /*28a0*/  UMOV UR6, UR7 ;  /* 0x0000000700067c82 */ /* 0x000fc40008000000 */
[----:B------:R-:W-:Y:S01]  /*28b0*/  UMOV UR4, UR5 ;  /* 0x0000000500047c82 */ /* 0x000fe20008000000 */
[----:B------:R-:W-:Y:S02]  /*28c0*/  USHF.R.U32.HI UR9, URZ, UR9, UR6 ;  /* 0x00000009ff097299 */ /* 0x000fe40008011606 */
[----:B----4-:R-:W-:Y:S02]  /*28d0*/  USHF.R.U32.HI UR4, URZ, UR13, UR4 ;  /* 0x0000000dff047299 */ /* 0x010fe40008011604 */
[----:B------:R-:W-:Y:S02]  /*28e0*/  USEL UR5, UR43, UR9, !UP2 ;  /* 0x000000092b057287 */ /* 0x000fe4000d000000 */
[----:B------:R-:W-:-:S04]  /*28f0*/  USEL UR4, UR37, UR4, !UP0 ;  /* 0x0000000425047287 */ /* 0x000fc8000c000000 */
[----:B------:R-:W-:Y:S02]  /*2900*/  UIADD3 UR6, UPT, UPT, UR5, -UR4, URZ ;  /* 0x8000000405067290 */ /* 0x000fe4000fffe0ff */
[----:B------:R-:W-:Y:S02]  /*2910*/  UIADD3 UR4, UPT, UPT, -UR5, UR4, URZ ;  /* 0x0000000405047290 */ /* 0x000fe4000fffe1ff */
[----:B------:R-:W-:Y:S02]  /*2920*/  UIMAD UR37, UR6, UR10, UR37 ;  /* 0x0000000a062572a4 */ /* 0x000fe4000f8e0225 */
[----:B------:R-:W-:-:S12]  /*2930*/  UIMAD UR43, UR4, UR12, UR43 ;  /* 0x0000000c042b72a4 */ /* 0x000fd8000f8e022b */
.L_x_41:
[----:B------:R-:W-:Y:S01]  /*2940*/  VIADD R11, R11, 0x1 ;  /* 0x000000010b0b7836 */ /* 0x000fe20000000000 */
[----:B------:R-:W-:Y:S01]  /*2950*/  R2UR UR4, R82 ;  /* 0x00000000520472ca */ /* 0x000fe200000e0000 */
[----:B------:R-:W-:Y:S01]  /*2960*/  UIADD3 UR20, UPT, UPT, UR37, UR63, URZ ;  /* 0x0000003f25147290 */ /* 0x000fe2000fffe0ff */
[----:B------:R-:W-:Y:S02]  /*2970*/  PLOP3.LUT P1, PT, PT, PT, PT, 0x80, 0x8 ;  /* 0x000000000008781c */ /* 0x000fe40003f2f070 */
[----:B------:R-:W-:-:S04]  /*2980*/  ISETP.NE.AND P0, PT, R11, 0x2, PT ;  /* 0x000000020b00780c */ /* 0x000fc80003f05270 */
[----:B------:R-:W-:Y:S02]  /*2990*/  SEL R3, RZ, 0x1, P0 ;  /* 0x00000001ff037807 */ /* 0x000fe40000000000 */
[----:B------:R-:W-:Y:S02]  /*29a0*/  SEL R11, R11, RZ, P0 ;  /* 0x000000ff0b0b7207 */ /* 0x000fe40000000000 */
[----:B------:R-:W-:Y:S01]  /*29b0*/  LOP3.LUT R10, R10, R3, RZ, 0x3c, !PT ;  /* 0x000000030a0a7212 */ /* 0x000fe200078e3cff */
[----:B------:R-:W-:Y:S01]  /*29c0*/  UIADD3 UR16, UPT, UPT, UR43, UR4, URZ ;  /* 0x000000042b107290 */ /* 0x000fe2000fffe0ff */
[----:B------:R-:W-:Y:S11]  /*29d0*/  BRA.U UP1, `(.L_x_42) ;  /* 0xffffffed01d87547 */ /* 0x000ff6000b83ffff */
[----:B------:R-:W-:Y:S01]  /*29e0*/  UIADD3 UR21, UPT, UPT, UR21, 0x18, URZ ;  /* 0x0000001815157890 */ /* 0x000fe2000fffe0ff */
[----:B------:R-:W-:-:S03]  /*29f0*/  SHF.L.U32 R3, R12, 0x1f, RZ ;  /* 0x0000001f0c037819 */ /* 0x000fc600000006ff */
[----:B------:R-:W-:-:S09]  /*2a00*/  ULEA UR4, UR23, UR21, 0x3 ;  /* 0x0000001517047291 */ /* 0x000fd2000f8e18ff */
[----:B------:R-:W2:Y:S02]  /*2a10*/  SYNCS.PHASECHK.TRANS64.TRYWAIT P0, [UR4], R3 ;  /* 0x00000003ff0075a7 */ /* 0x000ea40008001104 */
[----:B--2---:R-:W-:Y:S05]  /*2a20*/  @!P0 BRA `(.L_x_43) ;  /* 0x0000006c00c48947 */ /* 0x004fea0003800000 */
.L_x_142:
[----:B------:R-:W-:-:S04]  /*2a30*/  UIADD3 UR4, UPT, UPT, UR23, 0x1, URZ ;  /* 0x0000000117047890 */ /* 0x000fc8000fffe0ff */
[----:B------:R-:W-:-:S04]  /*2a40*/  UISETP.NE.AND UP0, UPT, UR4, 0x3, UPT ;  /* 0x000000030400788c */ /* 0x000fc8000bf05270 */
[----:B------:R-:W-:Y:S02]  /*2a50*/  USEL UR6, URZ, 0x1, UP0 ;  /* 0x00000001ff067887 */ /* 0x000fe40008000000 */
[----:B------:R-:W-:-:S04]  /*2a60*/  USEL UR4, UR4, URZ, UP0 ;  /* 0x000000ff04047287 */ /* 0x000fc80008000000 */
[----:B------:R-:W-:Y:S01]  /*2a70*/  ULEA UR5, UR4, UR21, 0x3 ;  /* 0x0000001504057291 */ /* 0x000fe2000f8e18ff */
[----:B------:R-:W-:-:S04]  /*2a80*/  LOP3.LUT R12, R12, UR6, RZ, 0x3c, !PT ;  /* 0x000000060c0c7c12 */ /* 0x000fc8000f8e3cff */
[----:B-1----:R-:W-:-:S04]  /*2a90*/  SHF.L.U32 R3, R12, 0x1f, RZ ;  /* 0x0000001f0c037819 */ /* 0x002fc800000006ff */
[----:B------:R-:W1:Y:S02]  /*2aa0*/  SYNCS.PHASECHK.TRANS64.TRYWAIT P0, [UR5], R3 ;  /* 0x00000003ff0075a7 */ /* 0x000e640008001105 */
[----:B-1----:R-:W-:Y:S05]  /*2ab0*/  @!P0 BRA `(.L_x_44) ;  /* 0x0000006c00b88947 */ /* 0x002fea0003800000 */
.L_x_144:
[----:B------:R-:W-:-:S04]  /*2ac0*/  UIADD3 UR4, UPT, UPT, UR4, 0x1, URZ ;  /* 0x0000000104047890 */ /* 0x000fc8000fffe0ff */
[----:B------:R-:W-:-:S04]  /*2ad0*/  UISETP.NE.AND UP0, UPT, UR4, 0x3, UPT ;  /* 0x000000030400788c */ /* 0x000fc8000bf05270 */
[----:B------:R-:W-:Y:S02]  /*2ae0*/  USEL UR5, URZ, 0x1, UP0 ;  /* 0x00000001ff057887 */ /* 0x000fe40008000000 */
[----:B------:R-:W-:-:S04]  /*2af0*/  USEL UR4, UR4, URZ, UP0 ;  /* 0x000000ff04047287 */ /* 0x000fc80008000000 */
[----:B------:R-:W-:Y:S01]  /*2b00*/  ULEA UR4, UR4, UR21, 0x3 ;  /* 0x0000001504047291 */ /* 0x000fe2000f8e18ff */
[----:B-1----:R-:W-:-:S04]  /*2b10*/  LOP3.LUT R3, R12, UR5, RZ, 0x3c, !PT ;  /* 0x000000050c037c12 */ /* 0x002fc8000f8e3cff */
[----:B------:R-:W-:Y:S01]  /*2b20*/  SHF.L.U32 R3, R3, 0x1f, RZ ;  /* 0x0000001f03037819 */ /* 0x000fe200000006ff */
[----:B------:R-:W-:-:S07]  /*2b30*/  IMAD.U32 R0, RZ, RZ, UR4 ;  /* 0x00000004ff007e24 */ /* 0x000fce000f8e00ff */
.L_x_45:
[----:B-1----:R1:W2:Y:S02]  /*2b40*/  SYNCS.PHASECHK.TRANS64.TRYWAIT P0, [R0+URZ], R3 ;  /* 0x00000003000075a7 */ /* 0x0022a400080011ff */
[----:B--2---:R-:W-:Y:S05]  /*2b50*/  @!P0 NANOSLEEP.SYNCS 0x989680 ;  /* 0x009896800000895d */ /* 0x004fea0003900000 */
[----:B------:R-:W2:Y:S02]  /*2b60*/  @!P0 SYNCS.PHASECHK.TRANS64 P0, [R0+URZ], R3 ;  /* 0x00000003000085a7 */ /* 0x000ea400080010ff */
[----:B--2---:R-:W-:Y:S05]  /*2b70*/  @P0 EXIT ;  /* 0x000000000000094d */ /* 0x004fea0003800000 */
[----:B------:R-:W-:Y:S05]  /*2b80*/  BRA `(.L_x_45) ;  /* 0xfffffffc00ec7947 */ /* 0x000fea000383ffff */
.L_x_22:
[----:B------:R-:W-:-:S04]  /*2b90*/  UISETP.NE.AND UP0, UPT, UR47, URZ, UPT ;  /* 0x000000ff2f00728c */ /* 0x000fc8000bf05270 */
[----:B------:R-:W-:-:S09]  /*2ba0*/  UISETP.NE.OR UP0, UPT, UR17, 0x1, UP0 ;  /* 0x000000011100788c */ /* 0x000fd20008705670 */
[----:B------:R-:W-:Y:S05]  /*2bb0*/  BRA.U UP0, `(.L_x_46) ;  /* 0x0000000500487547 */ /* 0x000fea000b800000 */
[----:B------:R-:W-:Y:S01]  /*2bc0*/  ISETP.GE.U32.AND P2, PT, R0, 0x8, PT ;  /* 0x000000080000780c */ /* 0x000fe20003f46070 */
[----:B------:R-:W-:Y:S01]  /*2bd0*/  IMAD.MOV.U32 R12, RZ, RZ, 0x1 ;  /* 0x00000001ff0c7424 */ /* 0x000fe200078e00ff */
[----:B------:R-:W-:Y:S02]  /*2be0*/  CS2R R10, SRZ ;  /* 0x00000000000a7805 */ /* 0x000fe4000001ff00 */
[----:B------:R-:W-:Y:S01]  /*2bf0*/  CS2R R8, SRZ ;  /* 0x0000000000087805 */ /* 0x000fe2000001ff00 */
[----:B------:R-:W-:Y:S01]  /*2c00*/  UMOV UR6, 0x400 ;  /* 0x0000040000067882 */ /* 0x000fe20000000000 */
[----:B------:R-:W-:Y:S01]  /*2c10*/  UMOV UR5, URZ ;  /* 0x000000ff00057c82 */ /* 0x000fe20008000000 */
[----:B------:R-:W-:-:S12]  /*2c20*/  ULEA UR6, UR47, UR6, 0x18 ;  /* 0x000000062f067291 */ /* 0x000fd8000f8ec0ff */
.L_x_50:
[----:B------:R-:W-:Y:S02]  /*2c30*/  LEA R2, R8, UR6, 0x3 ;  /* 0x0000000608027c11 */ /* 0x000fe4000f8e18ff */
[----:B------:R-:W-:-:S03]  /*2c40*/  SHF.L.U32 R5, R9, 0x1f, RZ ;  /* 0x0000001f09057819 */ /* 0x000fc600000006ff */
[----:B------:R-:W-:Y:S01]  /*2c50*/  VIADD R4, R2, 0xf0 ;  /* 0x000000f002047836 */ /* 0x000fe20000000000 */
[----:B------:R-:W1:Y:S02]  /*2c60*/  SYNCS.PHASECHK.TRANS64.TRYWAIT P0, [R2+URZ+0xe0], R5 ;  /* 0x0000e005020075a7 */ /* 0x000e6400080011ff */
[----:B-1----:R-:W-:Y:S05]  /*2c70*/  @!P0 BRA `(.L_x_47) ;  /* 0x0000006c00608947 */ /* 0x002fea0003800000 */
.L_x_145:
[----:B------:R-:W-:Y:S01]  /*2c80*/  ULEA UR4, UR5, UR6, 0x3 ;  /* 0x0000000605047291 */ /* 0x000fe2000f8e18ff */
[----:B------:R-:W-:Y:S02]  /*2c90*/  PRMT R4, RZ, 0x654, R4 ;  /* 0x00000654ff047816 */ /* 0x000fe40000000004 */
[----:B-1----:R-:W-:Y:S01]  /*2ca0*/  SHF.L.U32 R5, R12, 0x1f, RZ ;  /* 0x0000001f0c057819 */ /* 0x002fe200000006ff */
[----:B------:R-:W-:Y:S01]  /*2cb0*/  UIADD3 UR7, UPT, UPT, UR4, 0x80, URZ ;  /* 0x0000008004077890 */ /* 0x000fe2000fffe0ff */
[----:B------:R1:W-:Y:S05]  /*2cc0*/  SYNCS.ARRIVE.TRANS64.RED.A1T0 RZ, [R4+URZ], RZ ;  /* 0x000000ff04ff79a7 */ /* 0x0003ea00081004ff */
[----:B------:R-:W-:Y:S01]  /*2cd0*/  IMAD.U32 R7, RZ, RZ, UR7 ;  /* 0x00000007ff077e24 */ /* 0x000fe2000f8e00ff */
[----:B------:R-:W2:Y:S04]  /*2ce0*/  SYNCS.PHASECHK.TRANS64.TRYWAIT P0, [UR4+0x90], R5 ;  /* 0x00009005ff0075a7 */ /* 0x000ea80008001104 */
[----:B------:R-:W-:Y:S01]  /*2cf0*/  PRMT R6, R0, 0x654, R7 ;  /* 0x0000065400067816 */ /* 0x000fe20000000007 */
[----:B-1----:R-:W-:Y:S01]  /*2d00*/  @!P2 IMAD.MOV.U32 R4, RZ, RZ, 0x10 ;  /* 0x00000010ff04a424 */ /* 0x002fe200078e00ff */
[----:B--2---:R-:W-:Y:S06]  /*2d10*/  @!P0 BRA `(.L_x_48) ;  /* 0x0000006c004c8947 */ /* 0x004fec0003800000 */
.L_x_147:
[----:B------:R-:W-:Y:S01]  /*2d20*/  ULEA UR8, UR5, UR6, 0x4 ;  /* 0x0000000605087291 */ /* 0x000fe2000f8e20ff */
[----:B------:R-:W-:Y:S01]  /*2d30*/  SEL R3, R6, R3, !P2 ;  /* 0x0000000306037207 */ /* 0x000fe20005000000 */
[----:B------:R-:W-:Y:S01]  /*2d40*/  UIADD3 UR9, UPT, UPT, UR4, 0x80, URZ ;  /* 0x0000008004097890 */ /* 0x000fe2000fffe0ff */
[----:B-1----:R-:W-:Y:S01]  /*2d50*/  LEA R2, R11, UR6, 0x3 ;  /* 0x000000060b027c11 */ /* 0x002fe2000f8e18ff */
[----:B------:R-:W-:Y:S01]  /*2d60*/  UIADD3 UR8, UPT, UPT, UR8, 0x110, URZ ;  /* 0x0000011008087890 */ /* 0x000fe2000fffe0ff */
[----:B------:R-:W-:Y:S01]  /*2d70*/  SHF.L.U32 R5, R10, 0x1f, RZ ;  /* 0x0000001f0a057819 */ /* 0x000fe200000006ff */
[----:B------:R1:W-:Y:S01]  /*2d80*/  @!P2 SYNCS.ARRIVE.TRANS64.RED RZ, [R3+URZ], R4 ;  /* 0x0000000403ffa9a7 */ /* 0x0003e200080004ff */
[----:B------:R-:W-:Y:S01]  /*2d90*/  UIADD3 UR4, UPT, UPT, UR5, 0x1, URZ ;  /* 0x0000000105047890 */ /* 0x000fe2000fffe0ff */
[----:B------:R-:W-:-:S03]  /*2da0*/  VIADD R8, R8, 0x1 ;  /* 0x0000000108087836 */ /* 0x000fc60000000000 */
[----:B------:R-:W-:Y:S02]  /*2db0*/  UISETP.NE.AND UP0, UPT, UR4, 0x2, UPT ;  /* 0x000000020400788c */ /* 0x000fe4000bf05270 */
[----:B------:R-:W-:Y:S06]  /*2dc0*/  UGETNEXTWORKID.BROADCAST [UR8], [UR9] ;  /* 0x00000000080073ca */ /* 0x000fec0008000100 */
[----:B------:R-:W-:Y:S01]  /*2dd0*/  USEL UR7, URZ, 0x1, UP0 ;  /* 0x00000001ff077887 */ /* 0x000fe20008000000 */
[----:B------:R-:W-:Y:S01]  /*2de0*/  ISETP.NE.AND P0, PT, R8, 0x2, PT ;  /* 0x000000020800780c */ /* 0x000fe20003f05270 */
[----:B------:R-:W-:Y:S01]  /*2df0*/  USEL UR5, UR4, URZ, UP0 ;  /* 0x000000ff04057287 */ /* 0x000fe20008000000 */
[----:B------:R-:W2:Y:S03]  /*2e00*/  SYNCS.PHASECHK.TRANS64.TRYWAIT P1, [R2+URZ+0x80], R5 ;  /* 0x00008005020075a7 */ /* 0x000ea600080211ff */
[----:B------:R-:W-:Y:S01]  /*2e10*/  LOP3.LUT R12, R12, UR7, RZ, 0x3c, !PT ;  /* 0x000000070c0c7c12 */ /* 0x000fe2000f8e3cff */
[----:B-12---:R-:W-:Y:S07]  /*2e20*/  @!P1 BRA `(.L_x_49) ;  /* 0x0000006c00209947 */ /* 0x006fee0003800000 */
.L_x_148:
[C---:B------:R-:W-:Y:S01]  /*2e30*/  LEA R4, R11.reuse, UR6, 0x4 ;  /* 0x000000060b047c11 */ /* 0x040fe2000f8e20ff */
[----:B-1----:R-:W-:Y:S01]  /*2e40*/  VIADD R2, R2, 0x90 ;  /* 0x0000009002027836 */ /* 0x002fe20000000000 */
[----:B------:R-:W-:Y:S01]  /*2e50*/  SEL R8, R8, RZ, P0 ;  /* 0x000000ff08087207 */ /* 0x000fe20000000000 */
[----:B------:R-:W-:-:S03]  /*2e60*/  VIADD R11, R11, 0x1 ;  /* 0x000000010b0b7836 */ /* 0x000fc60000000000 */
[----:B------:R-:W1:Y:S01]  /*2e70*/  LDS.128 R4, [R4+0x110] ;  /* 0x0001100004047984 */ /* 0x000e620000000c00 */
[----:B------:R-:W-:Y:S02]  /*2e80*/  PRMT R2, RZ, 0x654, R2 ;  /* 0x00000654ff027816 */ /* 0x000fe40000000002 */
[C---:B------:R-:W-:Y:S01]  /*2e90*/  ISETP.NE.AND P1, PT, R11.reuse, 0x2, PT ;  /* 0x000000020b00780c */ /* 0x040fe20003f25270 */
[----:B------:R-:W-:Y:S01]  /*2ea0*/  @!PT LDS RZ, [RZ] ;  /* 0x00000000fffff984 */ /* 0x000fe20000000800 */
[----:B------:R-:W-:Y:S01]  /*2eb0*/  @!PT LDS RZ, [RZ] ;  /* 0x00000000fffff984 */ /* 0x000fe20000000800 */
[----:B------:R-:W-:Y:S01]  /*2ec0*/  @!PT LDS RZ, [RZ] ;  /* 0x00000000fffff984 */ /* 0x000fe20000000800 */
[----:B------:R-:W-:Y:S01]  /*2ed0*/  @!PT LDS RZ, [RZ] ;  /* 0x00000000fffff984 */ /* 0x000fe20000000800 */
[----:B------:R2:W-:Y:S06]  /*2ee0*/  MEMBAR.ALL.CTA ;  /* 0x0000000000007992 */ /* 0x0005ec0000008000 */
[----:B--2---:R-:W2:Y:S01]  /*2ef0*/  FENCE.VIEW.ASYNC.S ;  /* 0x00000000000073c6 */ /* 0x004ea20000000000 */
[----:B------:R-:W-:Y:S01]  /*2f00*/  SEL R11, R11, RZ, P1 ;  /* 0x000000ff0b0b7207 */ /* 0x000fe20000800000 */
[----:B--2---:R2:W-:Y:S01]  /*2f10*/  SYNCS.ARRIVE.TRANS64.RED.A1T0 RZ, [R2+URZ], RZ ;  /* 0x000000ff02ff79a7 */ /* 0x0045e200081004ff */
[----:B-1----:R-:W-:-:S02]  /*2f20*/  LOP3.LUT P3, RZ, R6, 0x1, RZ, 0xc0, !PT ;  /* 0x0000000106ff7812 */ /* 0x002fc4000786c0ff */
[----:B------:R-:W-:-:S04]  /*2f30*/  SEL R5, RZ, 0x1, P1 ;  /* 0x00000001ff057807 */ /* 0x000fc80000800000 */
[----:B------:R-:W-:Y:S02]  /*2f40*/  LOP3.LUT R10, R10, R5, RZ, 0x3c, !PT ;  /* 0x000000050a0a7212 */ /* 0x000fe400078e3cff */
[----:B--2---:R-:W-:-:S04]  /*2f50*/  SEL R2, RZ, 0x1, P0 ;  /* 0x00000001ff027807 */ /* 0x004fc80000000000 */
[----:B------:R-:W-:Y:S01]  /*2f60*/  LOP3.LUT R9, R9, R2, RZ, 0x3c, !PT ;  /* 0x0000000209097212 */ /* 0x000fe200078e3cff */
[----:B------:R-:W-:Y:S06]  /*2f70*/  @P3 BRA `(.L_x_50) ;  /* 0xfffffffc002c3947 */ /* 0x000fec000383ffff */
[----:B------:R-:W-:Y:S01]  /*2f80*/  ULEA UR4, UR5, UR6, 0x3 ;  /* 0x0000000605047291 */ /* 0x000fe2000f8e18ff */
[----:B------:R-:W-:-:S08]  /*2f90*/  SHF.L.U32 R3, R12, 0x1f, RZ ;  /* 0x0000001f0c037819 */ /* 0x000fd000000006ff */
[----:B------:R-:W1:Y:S02]  /*2fa0*/  SYNCS.PHASECHK.TRANS64 P0, [UR4+0x90], R3 ;  /* 0x00009003ff0075a7 */ /* 0x000e640008001004 */
[----:B-1----:R-:W-:Y:S05]  /*2fb0*/  @P0 BRA `(.L_x_51) ;  /* 0x0000000000080947 */ /* 0x002fea0003800000 */
[----:B------:R-:W1:Y:S02]  /*2fc0*/  SYNCS.PHASECHK.TRANS64.TRYWAIT P0, [UR4+0x90], R3 ;  /* 0x00009003ff0075a7 */ /* 0x000e640008001104 */
[----:B-1----:R-:W-:Y:S05]  /*2fd0*/  @!P0 BRA `(.L_x_52) ;  /* 0x0000006800c88947 */ /* 0x002fea0003800000 */
.L_x_51:
[----:B------:R-:W-:-:S04]  /*2fe0*/  UIADD3 UR7, UPT, UPT, UR5, 0x1, URZ ;  /* 0x0000000105077890 */ /* 0x000fc8000fffe0ff */
[----:B------:R-:W-:-:S04]  /*2ff0*/  UISETP.NE.AND UP0, UPT, UR7, 0x2, UPT ;  /* 0x000000020700788c */ /* 0x000fc8000bf05270 */
[----:B------:R-:W-:Y:S02]  /*3000*/  USEL UR8, URZ, 0x1, UP0 ;  /* 0x00000001ff087887 */ /* 0x000fe40008000000 */
[----:B------:R-:W-:-:S04]  /*3010*/  USEL UR7, UR7, URZ, UP0 ;  /* 0x000000ff07077287 */ /* 0x000fc80008000000 */
[----:B------:R-:W-:Y:S01]  /*3020*/  ULEA UR7, UR7, UR6, 0x3 ;  /* 0x0000000607077291 */ /* 0x000fe2000f8e18ff */
[----:B-1----:R-:W-:-:S04]  /*3030*/  LOP3.LUT R3, R12, UR8, RZ, 0x3c, !PT ;  /* 0x000000080c037c12 */ /* 0x002fc8000f8e3cff */
[----:B------:R-:W-:-:S04]  /*3040*/  SHF.L.U32 R0, R3, 0x1f, RZ ;  /* 0x0000001f03007819 */ /* 0x000fc800000006ff */
[----:B------:R-:W1:Y:S02]  /*3050*/  SYNCS.PHASECHK.TRANS64 P0, [UR7+0x90], R0 ;  /* 0x00009000ff0075a7 */ /* 0x000e640008001007 */
[----:B-1----:R-:W-:Y:S05]  /*3060*/  @P0 EXIT ;  /* 0x000000000000094d */ /* 0x002fea0003800000 */
[----:B------:R-:W-:Y:S02]  /*3070*/  SHF.L.U32 R3, R3, 0x1f, RZ ;  /* 0x0000001f03037819 */ /* 0x000fe400000006ff */
[----:B------:R-:W-:-:S07]  /*3080*/  MOV R0, UR7 ;  /* 0x0000000700007c02 */ /* 0x000fce0008000f00 */
.L_x_53:
[----:B-1----:R1:W2:Y:S02]  /*3090*/  SYNCS.PHASECHK.TRANS64.TRYWAIT P0, [R0+URZ+0x90], R3 ;  /* 0x00009003000075a7 */ /* 0x0022a400080011ff */
[----:B--2---:R-:W-:Y:S05]  /*30a0*/  @!P0 NANOSLEEP.SYNCS 0x989680 ;  /* 0x009896800000895d */ /* 0x004fea0003900000 */
[----:B------:R-:W2:Y:S02]  /*30b0*/  @!P0 SYNCS.PHASECHK.TRANS64 P0, [R0+URZ+0x90], R3 ;  /* 0x00009003000085a7 */ /* 0x000ea400080010ff */
[----:B--2---:R-:W-:Y:S05]  /*30c0*/  @P0 EXIT ;  /* 0x000000000000094d */ /* 0x004fea0003800000 */
[----:B------:R-:W-:Y:S05]  /*30d0*/  BRA `(.L_x_53) ;  /* 0xfffffffc00ec7947 */ /* 0x000fea000383ffff */
.L_x_46:
[----:B------:R-:W-:Y:S05]  /*30e0*/  BRA.U UP4, `(.L_x_54) ;  /* 0x00000011042c7547 */ /* 0x000fea000b800000 */
[----:B------:R-:W-:Y:S01]  /*30f0*/  UMOV UR4, 0x40 ;  /* 0x0000004000047882 */ /* 0x000fe20000000000 */
[----:B------:R-:W-:Y:S01]  /*3100*/  NOP ;  /* 0x0000000000007918 */ /* 0x000fe20000000000 */
[----:B------:R-:W-:Y:S01]  /*3110*/  ULEA UR5, UR47, UR4, 0x18 ;  /* 0x000000042f057291 */ /* 0x000fe2000f8ec0ff */
[----:B------:R-:W-:Y:S02]  /*3120*/  UMOV UR6, 0x400 ;  /* 0x0000040000067882 */ /* 0x000fe40000000000 */
[----:B------:R-:W-:-:S06]  /*3130*/  ULEA UR6, UR47, UR6, 0x18 ;  /* 0x000000062f067291 */ /* 0x000fcc000f8ec0ff */
[----:B------:R-:W1:Y:S02]  /*3140*/  LDS.U8 R0, [UR5+0x1c] ;  /* 0x00001c05ff007984 */ /* 0x000e640008000000 */
[----:B-1----:R-:W-:-:S13]  /*3150*/  ISETP.NE.AND P0, PT, R0, RZ, PT ;  /* 0x000000ff0000720c */ /* 0x002fda0003f05270 */
[----:B------:R-:W-:Y:S05]  /*3160*/  @P0 BRA `(.L_x_55) ;  /* 0x0000000000580947 */ /* 0x000fea0003800000 */
[----:B------:R-:W-:-:S13]  /*3170*/  ELECT P0, URZ, PT ;  /* 0x0000000000ff782f */ /* 0x000fda0003800000 */
[----:B------:R-:W-:Y:S05]  /*3180*/  @!P0 BRA `(.L_x_56) ;  /* 0x0000000000608947 */ /* 0x000fea0003800000 */
[----:B------:R-:W-:Y:S01]  /*3190*/  UMOV UR4, 0x10 ;  /* 0x0000001000047882 */ /* 0x000fe20000000000 */
[----:B------:R-:W-:Y:S01]  /*31a0*/  HFMA2 R0, -RZ, RZ, 0, 5.9604644775390625e-08 ;  /* 0x00000001ff007431 */ /* 0x000fe200000001ff */
[----:B------:R-:W-:-:S03]  /*31b0*/  MOV R3, 0xffff ;  /* 0x0000ffff00037802 */ /* 0x000fc60000000f00 */
[----:B------:R-:W-:Y:S04]  /*31c0*/  DEPBAR.LE SB1, 0x36 ;  /* 0x00009d800000791a */ /* 0x000fe80000000000 */
[----:B------:R-:W1:Y:S02]  /*31d0*/  UTCATOMSWS.FIND_AND_SET.ALIGN UP0, UR4, UR4 ;  /* 0x00000004000475e3 */ /* 0x000e640008000800 */
[----:B-1----:R-:W-:Y:S01]  /*31e0*/  MOV R4, UR4 ;  /* 0x0000000400047c02 */ /* 0x002fe20008000f00 */
[----:B------:R-:W-:Y:S06]  /*31f0*/  BRA.U UP0, `(.L_x_57) ;  /* 0x0000000100187547 */ /* 0x000fec000b800000 */
.L_x_58:
[----:B------:R-:W-:Y:S05]  /*3200*/  NANOSLEEP 0x64 ;  /* 0x000000640000795d */ /* 0x000fea0003800000 */
[----:B------:R-:W-:-:S05]  /*3210*/  UMOV UR4, 0x10 ;  /* 0x0000001000047882 */ /* 0x000fca0000000000 */
[----:B------:R-:W-:Y:S04]  /*3220*/  DEPBAR.LE SB1, 0x36 ;  /* 0x00009d800000791a */ /* 0x000fe80000000000 */
[----:B------:R-:W1:Y:S02]  /*3230*/  UTCATOMSWS.FIND_AND_SET.ALIGN UP0, UR4, UR4 ;  /* 0x00000004000475e3 */ /* 0x000e640008000800 */
[----:B-1----:R-:W-:Y:S01]  /*3240*/  MOV R4, UR4 ;  /* 0x0000000400047c02 */ /* 0x002fe20008000f00 */
[----:B------:R-:W-:Y:S05]  /*3250*/  BRA.U !UP0, `(.L_x_58) ;  /* 0xfffffffd08e87547 */ /* 0x000fea000b83ffff */
.L_x_57:
[-C--:B------:R-:W-:Y:S02]  /*3260*/  SHF.L.U32 R3, R3, R4.reuse, RZ ;  /* 0x0000000403037219 */ /* 0x080fe400000006ff */
[----:B------:R-:W-:Y:S01]  /*3270*/  SHF.L.U32 R0, R0, R4, RZ ;  /* 0x0000000400007219 */ /* 0x000fe200000006ff */
[----:B------:R-:W-:Y:S02]  /*3280*/  IMAD.SHL.U32 R4, R4, 0x20, RZ ;  /* 0x0000002004047824 */ /* 0x000fe400078e00ff */
[----:B------:R1:W-:Y:S04]  /*3290*/  ATOMS.OR RZ, [UR5+0x14], R3 ;  /* 0x00001403ffff798c */ /* 0x0003e8000b000005 */
[----:B------:R1:W-:Y:S04]  /*32a0*/  ATOMS.OR RZ, [UR5+0x18], R0 ;  /* 0x00001800ffff798c */ /* 0x0003e8000b000005 */
[----:B------:R1:W-:Y:S01]  /*32b0*/  STS [UR6+0x130], R4 ;  /* 0x00013004ff007988 */ /* 0x0003e20008000806 */
[----:B------:R-:W-:Y:S05]  /*32c0*/  BRA `(.L_x_56) ;  /* 0x0000000000107947 */ /* 0x000fea0003800000 */
.L_x_55:
[----:B------:R-:W-:Y:S02]  /*32d0*/  MOV R0, 0xffffffff ;  /* 0xffffffff00007802 */ /* 0x000fe40000000f00 */
[----:B------:R-:W-:-:S03]  /*32e0*/  MOV R4, 0x3310 ;  /* 0x0000331000047802 */ /* 0x000fc60000000f00 */
[----:B------:R1:W-:Y:S04]  /*32f0*/  STS [UR6+0x130], R0 ;  /* 0x00013000ff007988 */ /* 0x0003e80008000806 */
[----:B-1---5:R-:W-:Y:S05]  /*3300*/  CALL.REL.NOINC `($__internal_1_$__cuda_sm10x_tcgen05_guardrail_trap_phase_invalid_during_alloc) ;  /* 0x0000007000147944 */ /* 0x022fea0003c00000 */
.L_x_56:
[----:B------:R-:W-:Y:S05]  /*3310*/  WARPSYNC.ALL ;  /* 0x0000000000007948 */ /* 0x000fea0003800000 */
[----:B------:R-:W2:Y:S01]  /*3320*/  S2UR UR4, SR_CgaCtaId ;  /* 0x00000000000479c3 */ /* 0x000ea20000008800 */
[----:B------:R-:W-:Y:S01]  /*3330*/  UMOV UR41, 0x400 ;  /* 0x0000040000297882 */ /* 0x000fe20000000000 */
[----:B------:R-:W-:-:S06]  /*3340*/  NOP ;  /* 0x0000000000007918 */ /* 0x000fcc0000000000 */
[----:B------:R-:W-:Y:S06]  /*3350*/  BAR.ARV 0x6, 0xa0 ;  /* 0x0182800000007b1d */ /* 0x000fec0000002000 */
[----:B------:R-:W3:Y:S01]  /*3360*/  LDCU UR6, c[0x0][0x38c] ;  /* 0x00007180ff0677ac */ /* 0x000ee20008000800 */
[----:B------:R-:W-:Y:S01]  /*3370*/  LOP3.LUT R2, R2, 0xffff, RZ, 0xc0, !PT ;  /* 0x0000ffff02027812 */ /* 0x000fe200078ec0ff */
[----:B------:R-:W-:Y:S01]  /*3380*/  IMAD.MOV.U32 R11, RZ, RZ, 0x1 ;  /* 0x00000001ff0b7424 */ /* 0x000fe200078e00ff */
[----:B------:R-:W-:Y:S01]  /*3390*/  CS2R R8, SRZ ;  /* 0x0000000000087805 */ /* 0x000fe2000001ff00 */
[----:B------:R-:W4:Y:S01]  /*33a0*/  LDCU UR7, c[0x0][0x38c] ;  /* 0x00007180ff0777ac */ /* 0x000f220008000800 */
[----:B------:R-:W-:Y:S01]  /*33b0*/  R2UR UR42, R2 ;  /* 0x00000000022a72ca */ /* 0x000fe200000e0000 */
[----:B------:R-:W-:Y:S01]  /*33c0*/  IMAD.MOV.U32 R10, RZ, RZ, RZ ;  /* 0x000000ffff0a7224 */ /* 0x000fe200078e00ff */
[----:B------:R-:W-:Y:S01]  /*33d0*/  UMOV UR46, URZ ;  /* 0x000000ff002e7c82 */ /* 0x000fe20008000000 */
[----:B------:R-:W-:Y:S01]  /*33e0*/  UMOV UR39, URZ ;  /* 0x000000ff00277c82 */ /* 0x000fe20008000000 */
[----:B--2---:R-:W-:Y:S01]  /*33f0*/  ULEA UR41, UR4, UR41, 0x18 ;  /* 0x0000002904297291 */ /* 0x004fe2000f8ec0ff */
[----:B------:R-:W-:Y:S01]  /*3400*/  UMOV UR62, 0x0 ;  /* 0x00000000003e7882 */ /* 0x000fe20000000000 */
[----:B------:R-:W-:-:S02]  /*3410*/  UMOV UR63, 0x8200010 ;  /* 0x08200010003f7882 */ /* 0x000fc40000000000 */
[----:B------:R-:W-:Y:S02]  /*3420*/  UIADD3 UR5, UPT, UPT, UR41, 0x8400, URZ ;  /* 0x0000840029057890 */ /* 0x000fe4000fffe0ff */
[----:B------:R-:W-:Y:S02]  /*3430*/  UIADD3 UR4, UPT, UPT, UR41, 0x20400, URZ ;  /* 0x0002040029047890 */ /* 0x000fe4000fffe0ff */
[----:B---3--:R-:W-:Y:S01]  /*3440*/  UIADD3 UR6, UPT, UPT, UR6, 0x7f, URZ ;  /* 0x0000007f06067890 */ /* 0x008fe2000fffe0ff */
[----:B-1----:R-:W1:Y:S01]  /*3450*/  LDS R0, [UR41+0x130] ;  /* 0x00013029ff007984 */ /* 0x002e620008000800 */
[----:B------:R-:W-:Y:S02]  /*3460*/  USHF.R.U32.HI UR5, URZ, 0x4, UR5 ;  /* 0x00000004ff057899 */ /* 0x000fe40008011605 */
[----:B------:R-:W-:Y:S02]  /*3470*/  USHF.R.S32.HI UR47, URZ, 0x1f, UR6 ;  /* 0x0000001fff2f7899 */ /* 0x000fe40008011406 */
[----:B------:R-:W-:-:S02]  /*3480*/  USHF.R.U32.HI UR4, URZ, 0x4, UR4 ;  /* 0x00000004ff047899 */ /* 0x000fc40008011604 */
[----:B------:R-:W-:Y:S02]  /*3490*/  ULEA.HI UR47, UR47, UR6, URZ, 0x7 ;  /* 0x000000062f2f7291 */ /* 0x000fe4000f8f38ff */
[----:B------:R-:W-:Y:S02]  /*34a0*/  ULOP3.LUT UR5, UR5, 0x3fff, URZ, 0xc0, !UPT ;  /* 0x00003fff05057892 */ /* 0x000fe4000f8ec0ff */
[----:B------:R-:W-:Y:S02]  /*34b0*/  USHF.R.S32.HI UR47, URZ, 0x7, UR47 ;  /* 0x00000007ff2f7899 */ /* 0x000fe4000801142f */
[----:B------:R-:W-:Y:S02]  /*34c0*/  ULOP3.LUT UR4, UR4, 0x3fff, URZ, 0xc0, !UPT ;  /* 0x00003fff04047892 */ /* 0x000fe4000f8ec0ff */
[----:B------:R-:W-:Y:S01]  /*34d0*/  UISETP.LT.AND UP0, UPT, UR47, 0x1, UPT ;  /* 0x000000012f00788c */ /* 0x000fe2000bf01270 */
[----:B------:R-:W-:Y:S01]  /*34e0*/  UMOV UR60, 0x0 ;  /* 0x00000000003c7882 */ /* 0x000fe20000000000 */
[----:B------:R-:W-:-:S02]  /*34f0*/  UMOV UR61, 0x8200010 ;  /* 0x08200010003d7882 */ /* 0x000fc40000000000 */
[----:B------:R-:W-:Y:S01]  /*3500*/  USEL UR64, UR47, 0x1, !UP0 ;  /* 0x000000012f407887 */ /* 0x000fe2000c000000 */
[----:B------:R-:W-:Y:S01]  /*3510*/  UMOV UR58, 0x0 ;  /* 0x00000000003a7882 */ /* 0x000fe20000000000 */
[----:B------:R-:W-:Y:S01]  /*3520*/  UMOV UR59, 0x8200010 ;  /* 0x08200010003b7882 */ /* 0x000fe20000000000 */
[----:B------:R-:W-:Y:S01]  /*3530*/  UMOV UR56, 0x0 ;  /* 0x0000000000387882 */ /* 0x000fe20000000000 */
[----:B------:R-:W-:Y:S01]  /*3540*/  UMOV UR57, 0x8200010 ;  /* 0x0820001000397882 */ /* 0x000fe20000000000 */
[----:B------:R-:W-:Y:S01]  /*3550*/  UMOV UR54, 0x0 ;  /* 0x0000000000367882 */ /* 0x000fe20000000000 */
[----:B------:R-:W-:Y:S01]  /*3560*/  UMOV UR55, 0x8200010 ;  /* 0x0820001000377882 */ /* 0x000fe20000000000 */
[----:B------:R-:W-:Y:S01]  /*3570*/  UMOV UR52, 0x0 ;  /* 0x0000000000347882 */ /* 0x000fe20000000000 */
[----:B------:R-:W-:Y:S01]  /*3580*/  UMOV UR53, 0x8200010 ;  /* 0x0820001000357882 */ /* 0x000fe20000000000 */
[----:B------:R-:W-:Y:S02]  /*3590*/  ULOP3.LUT UR43, UR5, 0x10000, URZ, 0xfc, !UPT ;  /* 0x00010000052b7892 */ /* 0x000fe4000f8efcff */
[----:B------:R-:W-:-:S02]  /*35a0*/  ULOP3.LUT UR44, UR4, 0x10000, URZ, 0xfc, !UPT ;  /* 0x00010000042c7892 */ /* 0x000fc4000f8efcff */
[----:B------:R-:W-:Y:S02]  /*35b0*/  UIADD3 UR64, UPT, UPT, -UR64, URZ, URZ ;  /* 0x000000ff40407290 */ /* 0x000fe4000fffe1ff */
[----:B----4-:R-:W-:Y:S01]  /*35c0*/  UISETP.GE.AND UP4, UPT, UR7, 0x1, UPT ;  /* 0x000000010700788c */ /* 0x010fe2000bf86270 */
[----:B------:R-:W-:Y:S01]  /*35d0*/  UMOV UR50, 0x0 ;  /* 0x0000000000327882 */ /* 0x000fe20000000000 */
[----:B------:R-:W-:Y:S01]  /*35e0*/  UMOV UR51, 0x8200010 ;  /* 0x0820001000337882 */ /* 0x000fe20000000000 */
[----:B------:R-:W-:Y:S01]  /*35f0*/  UMOV UR48, 0x0 ;  /* 0x0000000000307882 */ /* 0x000fe20000000000 */
[----:B-1----:R-:W-:Y:S01]  /*3600*/  R2UR UR65, R0 ;  /* 0x00000000004172ca */ /* 0x002fe200000e0000 */
[----:B------:R-:W-:-:S14]  /*3610*/  UMOV UR49, 0x8200010 ;  /* 0x0820001000317882 */ /* 0x000fdc0000000000 */
.L_x_65:
[----:B------:R-:W-:Y:S02]  /*3620*/  LEA R0, R10, UR41, 0x3 ;  /* 0x000000290a007c11 */ /* 0x000fe4000f8e18ff */
[----:B------:R-:W-:Y:S02]  /*3630*/  SHF.L.U32 R5, R9, 0x1f, RZ ;  /* 0x0000001f09057819 */ /* 0x000fe400000006ff */
[----:B------:R-:W-:Y:S01]  /*3640*/  PLOP3.LUT P0, PT, PT, PT, UP4, 0x80, 0x8 ;  /* 0x000000000008781c */ /* 0x000fe20003f0f048 */
[----:B------:R-:W-:Y:S01]  /*3650*/  VIADD R3, R0, 0x90 ;  /* 0x0000009000037836 */ /* 0x000fe20000000000 */
[----:B-1----:R-:W1:Y:S02]  /*3660*/  SYNCS.PHASECHK.TRANS64.TRYWAIT P1, [R0+URZ+0x80], R5 ;  /* 0x00008005000075a7 */ /* 0x002e6400080211ff */
[----:B-1-3--:R-:W-:Y:S09]  /*3670*/  @!P1 BRA `(.L_x_59) ;  /* 0x0000006400389947 */ /* 0x00aff20003800000 */
.L_x_150:
[----:B------:R-:W-:Y:S01]  /*3680*/  LEA R4, R10, UR41, 0x4 ;  /* 0x000000290a047c11 */ /* 0x000fe2000f8e20ff */
[----:B------:R-:W-:Y:S01]  /*3690*/  @UP4 ULEA UR4, UR39, UR41, 0x3 ;  /* 0x0000002927044291 */ /* 0x000fe2000f8e18ff */
[----:B------:R-:W-:Y:S01]  /*36a0*/  PLOP3.LUT P2, PT, PT, PT, PT, 0x80, 0x8 ;  /* 0x000000000008781c */ /* 0x000fe20003f4f070 */
[----:B------:R-:W-:Y:S01]  /*36b0*/  ULEA UR45, UR46, UR41, 0x3 ;  /* 0x000000292e2d7291 */ /* 0x000fe2000f8e18ff */
[----:B------:R-:W-:Y:S01]  /*36c0*/  PRMT R3, RZ, 0x654, R3 ;  /* 0x00000654ff037816 */ /* 0x000fe20000000003 */
[----:B------:R-:W-:Y:S01]  /*36d0*/  ULEA UR36, UR46, UR65, 0x7 ;  /* 0x000000412e247291 */ /* 0x000fe2000f8e38ff */
[----:B-1----:R-:W1:Y:S01]  /*36e0*/  LDS.128 R4, [R4+0x110] ;  /* 0x0001100004047984 */ /* 0x002e620000000c00 */
[----:B------:R-:W-:Y:S02]  /*36f0*/  @P0 SHF.L.U32 R2, R8, 0x1f, RZ ;  /* 0x0000001f08020819 */ /* 0x000fe400000006ff */
[----:B------:R-:W-:Y:S01]  /*3700*/  SHF.L.U32 R0, R11, 0x1f, RZ ;  /* 0x0000001f0b007819 */ /* 0x000fe200000006ff */
[----:B------:R-:W-:Y:S01]  /*3710*/  @!PT LDS RZ, [RZ] ;  /* 0x00000000fffff984 */ /* 0x000fe20000000800 */
[----:B------:R-:W-:Y:S01]  /*3720*/  @!PT LDS RZ, [RZ] ;  /* 0x00000000fffff984 */ /* 0x000fe20000000800 */
[----:B------:R-:W-:Y:S01]  /*3730*/  @!PT LDS RZ, [RZ] ;  /* 0x00000000fffff984 */ /* 0x000fe20000000800 */
[----:B------:R-:W-:Y:S01]  /*3740*/  @!PT LDS RZ, [RZ] ;  /* 0x00000000fffff984 */ /* 0x000fe20000000800 */
[----:B------:R2:W-:Y:S06]  /*3750*/  MEMBAR.ALL.CTA ;  /* 0x0000000000007992 */ /* 0x0005ec0000008000 */
[----:B--2---:R-:W2:Y:S02]  /*3760*/  FENCE.VIEW.ASYNC.S ;  /* 0x00000000000073c6 */ /* 0x004ea40000000000 */
[----:B--2---:R2:W-:Y:S01]  /*3770*/  SYNCS.ARRIVE.TRANS64.RED.A1T0 RZ, [R3+URZ], RZ ;  /* 0x000000ff03ff79a7 */ /* 0x0045e200081004ff */
[----:B------:R2:W3:Y:S01]  /*3780*/  @P0 SYNCS.PHASECHK.TRANS64.TRYWAIT P2, [UR4], R2 ;  /* 0x00000002ff0005a7 */ /* 0x0004e20008041104 */
[----:B-1----:R-:W-:Y:S01]  /*3790*/  LOP3.LUT P1, RZ, R6, 0x1, RZ, 0xc0, !PT ;  /* 0x0000000106ff7812 */ /* 0x002fe2000782c0ff */
[----:B------:R-:W1:Y:S02]  /*37a0*/  SYNCS.PHASECHK.TRANS64.TRYWAIT P0, [UR45+0xc0], R0 ;  /* 0x0000c000ff0075a7 */ /* 0x000e64000800112d */
[----:B-123--:R-:W-:Y:S10]  /*37b0*/  @!P0 BRA `(.L_x_60) ;  /* 0x0000006000fc8947 */ /* 0x00eff40003800000 */
.L_x_152:
[----:B------:R-:W-:Y:S01]  /*37c0*/  IADD3 R10, PT, PT, R10, 0x1, RZ ;  /* 0x000000010a0a7810 */ /* 0x000fe20007ffe0ff */
[----:B------:R-:W-:Y:S06]  /*37d0*/  BRA.U !UP4, `(.L_x_61) ;  /* 0x000000050c107547 */ /* 0x000fec000b800000 */
[----:B------:R-:W-:Y:S01]  /*37e0*/  UPLOP3.LUT UP2, UPT, UPT, UPT, UPT, 0x40, 0x4 ;  /* 0x000000000004789c */ /* 0x000fe20003f4e870 */
[----:B------:R-:W-:Y:S01]  /*37f0*/  UMOV UR38, UR64 ;  /* 0x0000004000267c82 */ /* 0x000fe20008000000 */
[----:B------:R-:W-:Y:S01]  /*3800*/  UMOV UR37, UR47 ;  /* 0x0000002f00257c82 */ /* 0x000fe20008000000 */
[----:B------:R-:W-:-:S08]  /*3810*/  UMOV UR5, UR39 ;  /* 0x0000002700057c82 */ /* 0x000fd00008000000 */
.L_x_64:
[----:B------:R-:W-:Y:S02]  /*3820*/  UIADD3 UR38, UPT, UPT, UR38, 0x1, URZ ;  /* 0x0000000126267890 */ /* 0x000fe4000fffe0ff */
[----:B------:R-:W-:Y:S02]  /*3830*/  ULEA UR7, UR5, UR41, 0x3 ;  /* 0x0000002905077291 */ /* 0x000fe4000f8e18ff */
[----:B------:R-:W-:Y:S01]  /*3840*/  UISETP.NE.AND UP3, UPT, UR38, URZ, UPT ;  /* 0x000000ff2600728c */ /* 0x000fe2000bf65270 */
[----:B--23--:R-:W-:Y:S10]  /*3850*/  @P2 BRA `(.L_x_62) ;  /* 0x00000000000c2947 */ /* 0x00cff40003800000 */
[----:B-1----:R-:W-:Y:S04]  /*3860*/  SHF.L.U32 R3, R8, 0x1f, RZ ;  /* 0x0000001f08037819 */ /* 0x002fe800000006ff */
[----:B------:R-:W1:Y:S02]  /*3870*/  SYNCS.PHASECHK.TRANS64.TRYWAIT P0, [UR7], R3 ;  /* 0x00000003ff0075a7 */ /* 0x000e640008001107 */
[----:B-1----:R-:W-:Y:S05]  /*3880*/  @!P0 BRA `(.L_x_63) ;  /* 0x0000006000e08947 */ /* 0x002fea0003800000 */
.L_x_62:
[----:B------:R-:W-:Y:S01]  /*3890*/  UISETP.NE.AND UP0, UPT, UR37, 0x1, UPT ;  /* 0x000000012500788c */ /* 0x000fe2000bf05270 */
[----:B------:R-:W-:Y:S01]  /*38a0*/  PLOP3.LUT P2, PT, PT, PT, PT, 0x80, 0x8 ;  /* 0x000000000008781c */ /* 0x000fe20003f4f070 */
[----:B------:R-:W-:Y:S02]  /*38b0*/  UIADD3 UR4, UPT, UPT, UR5, 0x1, URZ ;  /* 0x0000000105047890 */ /* 0x000fe4000fffe0ff */
[----:B------:R-:W-:Y:S02]  /*38c0*/  UIADD3 UR40, UPT, UPT, UR7, 0x18, URZ ;  /* 0x0000001807287890 */ /* 0x000fe4000fffe0ff */
[----:B------:R-:W-:Y:S01]  /*38d0*/  UISETP.NE.AND UP1, UPT, UR4, 0x3, UPT ;  /* 0x000000030400788c */ /* 0x000fe2000bf25270 */
[----:B------:R-:W-:Y:S01]  /*38e0*/  PLOP3.LUT P0, PT, PT, PT, UP0, 0x80, 0x8 ;  /* 0x000000000008781c */ /* 0x000fe20003f0f008 */
[----:B------:R-:W-:Y:S02]  /*38f0*/  UIADD3 UR37, UPT, UPT, UR37, -0x1, URZ ;  /* 0xffffffff25257890 */ /* 0x000fe4000fffe0ff */
[----:B------:R-:W-:Y:S02]  /*3900*/  USEL UR6, URZ, 0x1, UP1 ;  /* 0x00000001ff067887 */ /* 0x000fe40008800000 */
[----:B------:R-:W-:Y:S01]  /*3910*/  USEL UR39, UR4, URZ, UP1 ;  /* 0x000000ff04277287 */ /* 0x000fe20008800000 */
[----:B------:R-:W-:Y:S01]  /*3920*/  UMOV UR7, 0x40004040 ;  /* 0x4000404000077882 */ /* 0x000fe20000000000 */
[----:B------:R-:W-:Y:S02]  /*3930*/  UMOV UR35, 0x40004040 ;  /* 0x4000404000237882 */ /* 0x000fe40000000000 */
[----:B------:R-:W-:Y:S01]  /*3940*/  @UP0 ULEA UR4, UR39, UR41, 0x3 ;  /* 0x0000002927040291 */ /* 0x000fe2000f8e18ff */
[----:B------:R-:W-:Y:S01]  /*3950*/  LOP3.LUT R8, R8, UR6, RZ, 0x3c, !PT ;  /* 0x0000000608087c12 */ /* 0x000fe2000f8e3cff */
[----:B------:R-:W-:Y:S01]  /*3960*/  ULEA UR6, UR5, UR44, 0xb ;  /* 0x0000002c05067291 */ /* 0x000fe2000f8e58ff */
[----:B------:R-:W-:Y:S02]  /*3970*/  UMOV UR33, 0x40004040 ;  /* 0x4000404000217882 */ /* 0x000fe40000000000 */
[----:B-1----:R-:W-:Y:S01]  /*3980*/  @P0 SHF.L.U32 R0, R8, 0x1f, RZ ;  /* 0x0000001f08000819 */ /* 0x002fe200000006ff */
[----:B------:R-:W-:Y:S02]  /*3990*/  UIADD3 UR34, UPT, UPT, UR6, 0x2, URZ ;  /* 0x0000000206227890 */ /* 0x000fe4000fffe0ff */
[----:B------:R-:W-:Y:S01]  /*39a0*/  UIADD3 UR30, UPT, UPT, UR6, 0x4, URZ ;  /* 0x00000004061e7890 */ /* 0x000fe2000fffe0ff */
[----:B------:R2:W3:Y:S01]  /*39b0*/  @P0 SYNCS.PHASECHK.TRANS64.TRYWAIT P2, [UR4], R0 ;  /* 0x00000000ff0005a7 */ /* 0x0004e20008041104 */
[----:B------:R-:W-:Y:S02]  /*39c0*/  ULEA UR4, UR5, UR43, 0xb ;  /* 0x0000002b05047291 */ /* 0x000fe4000f8e58ff */
[----:B------:R-:W-:Y:S02]  /*39d0*/  UIADD3 UR26, UPT, UPT, UR6, 0x6, URZ ;  /* 0x00000006061a7890 */ /* 0x000fe4000fffe0ff */
        /* <DEDUP_REMOVED lines=10> */
[----:B------:R-:W-:Y:S01]  /*3a80*/  UIADD3 UR8, UPT, UPT, UR4, 0x406, URZ ;  /* 0x0000040604087890 */ /* 0x000fe2000fffe0ff */
[----:B------:R-:W-:Y:S01]  /*3a90*/  UMOV UR5, 0x40004040 ;  /* 0x4000404000057882 */ /* 0x000fe20000000000 */
[----:B------:R-:W-:Y:S01]  /*3aa0*/  UMOV UR31, 0x40004040 ;  /* 0x40004040001f7882 */ /* 0x000fe20000000000 */
[----:B------:R1:W-:Y:S01]  /*3ab0*/  UTCHMMA gdesc[UR4], gdesc[UR6], tmem[UR36], tmem[UR62], idesc[UR63], UP2 ;  /* 0x00ff3e06040075ea */ /* 0x0003e20009000024 */
[----:B------:R-:W-:Y:S01]  /*3ac0*/  UPLOP3.LUT UP2, UPT, UPT, UPT, UPT, 0x80, 0x8 ;  /* 0x000000000008789c */ /* 0x000fe20003f4f070 */
[----:B------:R2:W-:Y:S01]  /*3ad0*/  UTCHMMA gdesc[UR32], gdesc[UR34], tmem[UR36], tmem[UR60], idesc[UR61], UPT ;  /* 0x00ff3c22200075ea */ /* 0x0005e2000b800024 */
[----:B------:R-:W-:Y:S01]  /*3ae0*/  UMOV UR29, 0x40004040 ;  /* 0x40004040001d7882 */ /* 0x000fe20000000000 */
[----:B------:R-:W-:Y:S01]  /*3af0*/  UMOV UR27, 0x40004040 ;  /* 0x40004040001b7882 */ /* 0x000fe20000000000 */
        /* <DEDUP_REMOVED lines=12> */
[----:B------:R-:W-:Y:S01]  /*3bc0*/  UMOV UR9, 0x40004040 ;  /* 0x4000404000097882 */ /* 0x000fe20000000000 */
[----:B------:R2:W-:Y:S01]  /*3bd0*/  UTCHMMA gdesc[UR12], gdesc[UR14], tmem[UR36], tmem[UR50], idesc[UR51], UPT ;  /* 0x00ff320e0c0075ea */ /* 0x0005e2000b800024 */
[----:B------:R2:W-:Y:S01]  /*3be0*/  UTCHMMA gdesc[UR8], gdesc[UR10], tmem[UR36], tmem[UR48], idesc[UR49], UPT ;  /* 0x00ff300a080075ea */ /* 0x0005e2000b800024 */
[----:B------:R2:W-:Y:S01]  /*3bf0*/  UTCBAR.MULTICAST [UR40], URZ, UR42 ;  /* 0x000000ff280073e9 */ /* 0x0005e2000800082a */
[----:B-1----:R-:W-:Y:S01]  /*3c00*/  UMOV UR5, UR39 ;  /* 0x0000002700057c82 */ /* 0x002fe20008000000 */
[----:B------:R-:W-:Y:S05]  /*3c10*/  BRA.U UP3, `(.L_x_64) ;  /* 0xfffffffd03007547 */ /* 0x000fea000b83ffff */
.L_x_61:
[----:B------:R-:W-:Y:S01]  /*3c20*/  UIADD3 UR4, UPT, UPT, UR46, 0x1, URZ ;  /* 0x000000012e047890 */ /* 0x000fe2000fffe0ff */
[C---:B------:R-:W-:Y:S01]  /*3c30*/  ISETP.NE.AND P0, PT, R10.reuse, 0x2, PT ;  /* 0x000000020a00780c */ /* 0x040fe20003f05270 */
[----:B------:R-:W-:Y:S02]  /*3c40*/  UIADD3 UR5, UPT, UPT, UR45, 0xa0, URZ ;  /* 0x000000a02d057890 */ /* 0x000fe4000fffe0ff */
[----:B------:R-:W-:Y:S01]  /*3c50*/  UISETP.NE.AND UP0, UPT, UR4, 0x4, UPT ;  /* 0x000000040400788c */ /* 0x000fe2000bf05270 */
[----:B-12---:R-:W-:Y:S02]  /*3c60*/  SEL R0, RZ, 0x1, P0 ;  /* 0x00000001ff007807 */ /* 0x006fe40000000000 */
[----:B------:R-:W-:Y:S01]  /*3c70*/  SEL R10, R10, RZ, P0 ;  /* 0x000000ff0a0a7207 */ /* 0x000fe20000000000 */
[----:B------:R-:W-:Y:S01]  /*3c80*/  USEL UR6, URZ, 0x1, UP0 ;  /* 0x00000001ff067887 */ /* 0x000fe20008000000 */
[----:B------:R-:W-:Y:S01]  /*3c90*/  LOP3.LUT R9, R9, R0, RZ, 0x3c, !PT ;  /* 0x0000000009097212 */ /* 0x000fe200078e3cff */
[----:B------:R-:W-:Y:S01]  /*3ca0*/  USEL UR46, UR4, URZ, UP0 ;  /* 0x000000ff042e7287 */ /* 0x000fe20008000000 */
[----:B------:R1:W-:Y:S03]  /*3cb0*/  UTCBAR [UR5], URZ ;  /* 0x000000ff050073e9 */ /* 0x0003e600080000ff */
[----:B------:R-:W-:Y:S01]  /*3cc0*/  LOP3.LUT R11, R11, UR6, RZ, 0x3c, !PT ;  /* 0x000000060b0b7c12 */ /* 0x000fe2000f8e3cff */
[----:B------:R-:W-:Y:S07]  /*3cd0*/  @P1 BRA `(.L_x_65) ;  /* 0xfffffff800501947 */ /* 0x000fee000383ffff */
[----:B------:R-:W2:Y:S01]  /*3ce0*/  S2UR UR8, SR_CgaCtaId ;  /* 0x00000000000879c3 */ /* 0x000ea20000008800 */
[----:B------:R-:W-:Y:S01]  /*3cf0*/  ELECT P0, URZ, PT ;  /* 0x0000000000ff782f */ /* 0x000fe20003800000 */
[----:B------:R-:W-:Y:S01]  /*3d00*/  IMAD.MOV.U32 R0, RZ, RZ, 0x1 ;  /* 0x00000001ff007424 */ /* 0x000fe200078e00ff */
[----:B------:R-:W-:Y:S01]  /*3d10*/  UIADD3 UR41, UPT, UPT, UR41, 0xc0, URZ ;  /* 0x000000c029297890 */ /* 0x000fe2000fffe0ff */
[----:B------:R-:W-:Y:S01]  /*3d20*/  SHF.L.U32 R3, R11, 0x1f, RZ ;  /* 0x0000001f0b037819 */ /* 0x000fe200000006ff */
[----:B------:R-:W-:-:S03]  /*3d30*/  UMOV UR4, 0x40 ;  /* 0x0000004000047882 */ /* 0x000fc60000000000 */
[----:B------:R-:W-:Y:S01]  /*3d40*/  UVIRTCOUNT.DEALLOC.SMPOOL 0x80 ;  /* 0x000000800000784c */ /* 0x000fe20000000000 */
[----:B--2---:R-:W-:Y:S02]  /*3d50*/  ULEA UR8, UR8, UR4, 0x18 ;  /* 0x0000000408087291 */ /* 0x004fe4000f8ec0ff */
[----:B------:R-:W-:-:S07]  /*3d60*/  ULEA UR4, UR46, UR41, 0x3 ;  /* 0x000000292e047291 */ /* 0x000fce000f8e18ff */
[----:B------:R2:W-:Y:S02]  /*3d70*/  @P0 STS.U8 [UR8+0x1c], R0 ;  /* 0x00001c00ff000988 */ /* 0x0005e40008000008 */
[----:B------:R-:W4:Y:S02]  /*3d80*/  SYNCS.PHASECHK.TRANS64.TRYWAIT P0, [UR4], R3 ;  /* 0x00000003ff0075a7 */ /* 0x000f240008001104 */
[----:B--2-4-:R-:W-:Y:S05]  /*3d90*/  @!P0 BRA `(.L_x_66) ;  /* 0x0000005c00b48947 */ /* 0x014fea0003800000 */
.L_x_155:
[----:B------:R-:W-:-:S04]  /*3da0*/  UIADD3 UR4, UPT, UPT, UR46, 0x1, URZ ;  /* 0x000000012e047890 */ /* 0x000fc8000fffe0ff */
[----:B------:R-:W-:-:S04]  /*3db0*/  UISETP.NE.AND UP0, UPT, UR4, 0x4, UPT ;  /* 0x000000040400788c */ /* 0x000fc8000bf05270 */
[----:B------:R-:W-:Y:S02]  /*3dc0*/  USEL UR6, URZ, 0x1, UP0 ;  /* 0x00000001ff067887 */ /* 0x000fe40008000000 */
[----:B------:R-:W-:-:S04]  /*3dd0*/  USEL UR4, UR4, URZ, UP0 ;  /* 0x000000ff04047287 */ /* 0x000fc80008000000 */
[----:B-1----:R-:W-:Y:S01]  /*3de0*/  ULEA UR5, UR4, UR41, 0x3 ;  /* 0x0000002904057291 */ /* 0x002fe2000f8e18ff */
[----:B------:R-:W-:-:S04]  /*3df0*/  LOP3.LUT R2, R11, UR6, RZ, 0x3c, !PT ;  /* 0x000000060b027c12 */ /* 0x000fc8000f8e3cff */
[----:B--2---:R-:W-:-:S04]  /*3e00*/  SHF.L.U32 R3, R2, 0x1f, RZ ;  /* 0x0000001f02037819 */ /* 0x004fc800000006ff */
[----:B------:R-:W1:Y:S02]  /*3e10*/  SYNCS.PHASECHK.TRANS64.TRYWAIT P0, [UR5], R3 ;  /* 0x00000003ff0075a7 */ /* 0x000e640008001105 */
[----:B-1----:R-:W-:Y:S05]  /*3e20*/  @!P0 BRA `(.L_x_67) ;  /* 0x0000005c00a88947 */ /* 0x002fea0003800000 */
.L_x_157:
        /* <DEDUP_REMOVED lines=9> */
.L_x_159:
[----:B------:R-:W-:-:S04]  /*3ec0*/  UIADD3 UR4, UPT, UPT, UR4, 0x1, URZ ;  /* 0x0000000104047890 */ /* 0x000fc8000fffe0ff */
[----:B------:R-:W-:-:S04]  /*3ed0*/  UISETP.NE.AND UP0, UPT, UR4, 0x4, UPT ;  /* 0x000000040400788c */ /* 0x000fc8000bf05270 */
[----:B------:R-:W-:Y:S02]  /*3ee0*/  USEL UR5, URZ, 0x1, UP0 ;  /* 0x00000001ff057887 */ /* 0x000fe40008000000 */
[----:B------:R-:W-:-:S04]  /*3ef0*/  USEL UR4, UR4, URZ, UP0 ;  /* 0x000000ff04047287 */ /* 0x000fc80008000000 */
[----:B------:R-:W-:Y:S01]  /*3f00*/  ULEA UR4, UR4, UR41, 0x3 ;  /* 0x0000002904047291 */ /* 0x000fe2000f8e18ff */
[----:B-1----:R-:W-:-:S04]  /*3f10*/  LOP3.LUT R3, R2, UR5, RZ, 0x3c, !PT ;  /* 0x0000000502037c12 */ /* 0x002fc8000f8e3cff */
[----:B------:R-:W-:-:S04]  /*3f20*/  SHF.L.U32 R3, R3, 0x1f, RZ ;  /* 0x0000001f03037819 */ /* 0x000fc800000006ff */
[----:B------:R-:W1:Y:S02]  /*3f30*/  SYNCS.PHASECHK.TRANS64.TRYWAIT P0, [UR4], R3 ;  /* 0x00000003ff0075a7 */ /* 0x000e640008001104 */
[----:B-1----:R-:W-:Y:S05]  /*3f40*/  @!P0 BRA `(.L_x_69) ;  /* 0x0000005c00908947 */ /* 0x002fea0003800000 */
.L_x_161:
[----:B------:R-:W-:Y:S01]  /*3f50*/  NOP ;  /* 0x0000000000007918 */ /* 0x000fe20000000000 */
[----:B-1----:R-:W1:Y:S01]  /*3f60*/  LDS R0, [UR8+0x14] ;  /* 0x00001408ff007984 */ /* 0x002e620008000800 */
[----:B------:R-:W-:Y:S01]  /*3f70*/  ULOP3.LUT UR4, UR65, 0xffff, URZ, 0xc0, !UPT ;  /* 0x0000ffff41047892 */ /* 0x000fe2000f8ec0ff */
[----:B------:R-:W-:Y:S01]  /*3f80*/  UMOV UR5, 0xffff ;  /* 0x0000ffff00057882 */ /* 0x000fe20000000000 */
[----:B------:R-:W-:Y:S02]  /*3f90*/  UMOV UR6, 0x1 ;  /* 0x0000000100067882 */ /* 0x000fe40000000000 */
[----:B------:R-:W-:-:S04]  /*3fa0*/  USHF.R.U32.HI UR4, URZ, 0x5, UR4 ;  /* 0x00000005ff047899 */ /* 0x000fc80008011604 */
[----:B------:R-:W-:Y:S02]  /*3fb0*/  USHF.L.U32 UR5, UR5, UR4, URZ ;  /* 0x0000000405057299 */ /* 0x000fe400080006ff */
[----:B------:R-:W-:-:S04]  /*3fc0*/  USHF.L.U32 UR4, UR6, UR4, URZ ;  /* 0x0000000406047299 */ /* 0x000fc800080006ff */
[----:B-1----:R-:W-:-:S04]  /*3fd0*/  LOP3.LUT R0, R0, UR5, RZ, 0xc0, !PT ;  /* 0x0000000500007c12 */ /* 0x002fc8000f8ec0ff */
[----:B------:R-:W-:-:S13]  /*3fe0*/  ISETP.NE.AND P0, PT, R0, UR5, PT ;  /* 0x0000000500007c0c */ /* 0x000fda000bf05270 */
[----:B------:R-:W-:Y:S05]  /*3ff0*/  @P0 BRA `(.L_x_70) ;  /* 0x0000000000580947 */ /* 0x000fea0003800000 */
[----:B------:R-:W1:Y:S02]  /*4000*/  LDS R0, [UR8+0x18] ;  /* 0x00001808ff007984 */ /* 0x000e640008000800 */
[----:B-1----:R-:W-:-:S04]  /*4010*/  LOP3.LUT R0, R0, UR4, RZ, 0xc0, !PT ;  /* 0x0000000400007c12 */ /* 0x002fc8000f8ec0ff */
[----:B------:R-:W-:-:S13]  /*4020*/  ISETP.NE.AND P0, PT, R0, UR4, PT ;  /* 0x0000000400007c0c */ /* 0x000fda000bf05270 */
[----:B------:R-:W-:Y:S05]  /*4030*/  @P0 BRA `(.L_x_71) ;  /* 0x00000000003c0947 */ /* 0x000fea0003800000 */
[----:B------:R-:W1:Y:S01]  /*4040*/  S2R R2, SR_LANEID ;  /* 0x0000000000027919 */ /* 0x000e620000000000 */
[----:B------:R-:W-:Y:S01]  /*4050*/  ULOP3.LUT UR5, URZ, UR5, URZ, 0x33, !UPT ;  /* 0x00000005ff057292 */ /* 0x000fe2000f8e33ff */
[----:B------:R-:W-:Y:S01]  /*4060*/  LOP3.LUT R4, RZ, UR4, RZ, 0x33, !PT ;  /* 0x00000004ff047c12 */ /* 0x000fe2000f8e33ff */
[----:B------:R-:W-:Y:S02]  /*4070*/  VOTEU.ANY UR4, UPT, PT ;  /* 0x0000000000047886 */ /* 0x000fe400038e0100 */
[----:B------:R-:W-:Y:S01]  /*4080*/  UFLO.U32 UR4, UR4 ;  /* 0x00000004000472bd */ /* 0x000fe200080e0000 */
[----:B------:R-:W2:Y:S01]  /*4090*/  REDUX UR6, R4 ;  /* 0x00000000040673c4 */ /* 0x000ea20000000000 */
[----:B------:R-:W-:-:S06]  /*40a0*/  IMAD.U32 R0, RZ, RZ, UR5 ;  /* 0x00000005ff007e24 */ /* 0x000fcc000f8e00ff */
[----:B------:R4:W-:Y:S01]  /*40b0*/  UTCATOMSWS.AND URZ, UR5 ;  /* 0x0000000500ff79e3 */ /* 0x0009e20008000000 */
[----:B------:R-:W3:Y:S01]  /*40c0*/  REDUX UR7, R0 ;  /* 0x00000000000773c4 */ /* 0x000ee20000000000 */
[----:B-1----:R-:W-:Y:S01]  /*40d0*/  ISETP.EQ.U32.AND P0, PT, R2, UR4, PT ;  /* 0x0000000402007c0c */ /* 0x002fe2000bf02070 */
[----:B--2---:R-:W-:Y:S01]  /*40e0*/  IMAD.U32 R2, RZ, RZ, UR6 ;  /* 0x00000006ff027e24 */ /* 0x004fe2000f8e00ff */
[----:B---3--:R-:W-:-:S11]  /*40f0*/  MOV R3, UR7 ;  /* 0x0000000700037c02 */ /* 0x008fd60008000f00 */
[----:B------:R4:W-:Y:S04]  /*4100*/  @P0 ATOMS.AND RZ, [UR8+0x14], R3 ;  /* 0x00001403ffff098c */ /* 0x0009e8000a800008 */
[----:B------:R4:W-:Y:S01]  /*4110*/  @P0 ATOMS.AND RZ, [UR8+0x18], R2 ;  /* 0x00001802ffff098c */ /* 0x0009e2000a800008 */
[----:B------:R-:W-:Y:S05]  /*4120*/  BRA `(.L_x_72) ;  /* 0x0000000000147947 */ /* 0x000fea0003800000 */
.L_x_71:
[----:B------:R-:W-:Y:S02]  /*4130*/  MOV R2, 0x4150 ;  /* 0x0000415000027802 */ /* 0x000fe40000000f00 */
[----:B---3-5:R-:W-:Y:S05]  /*4140*/  CALL.REL.NOINC `($__internal_0_$__cuda_sm10x_tcgen05_guardrail_trap_col_being_dealloced_not_returned_by_alloc) ;  /* 0x0000006000787944 */ /* 0x028fea0003c00000 */
[----:B------:R-:W-:Y:S05]  /*4150*/  BRA `(.L_x_72) ;  /* 0x0000000000087947 */ /* 0x000fea0003800000 */
.L_x_70:
[----:B------:R-:W-:Y:S02]  /*4160*/  MOV R2, 0x4180 ;  /* 0x0000418000027802 */ /* 0x000fe40000000f00 */
[----:B---3-5:R-:W-:Y:S05]  /*4170*/  CALL.REL.NOINC `($__internal_2_$__cuda_sm10x_tcgen05_guardrail_trap_unallocated_columns_being_dealloced) ;  /* 0x0000006000847944 */ /* 0x028fea0003c00000 */
.L_x_72:
[----:B------:R-:W-:Y:S01]  /*4180*/  NOP ;  /* 0x0000000000007918 */ /* 0x000fe20000000000 */
[----:B----4-:R-:W-:Y:S05]  /*4190*/  EXIT ;  /* 0x000000000000794d */ /* 0x010fea0003800000 */
.L_x_54:
[----:B------:R-:W-:-:S09]  /*41a0*/  UISETP.NE.OR UP0, UPT, UR17, 0x3, !UP3 ;  /* 0x000000031100788c */ /* 0x000fd2000df05670 */
[----:B------:R-:W-:Y:S05]  /*41b0*/  BRA.U UP0, `(.L_x_73) ;  /* 0x0000001100547547 */ /* 0x000fea000b800000 */
[----:B------:R-:W1:Y:S01]  /*41c0*/  LDCU UR31, c[0x0][0x370] ;  /* 0x00006e00ff1f77ac */ /* 0x000e620008000800 */
[----:B------:R-:W2:Y:S01]  /*41d0*/  LDC.64 R16, c[0x0][0x348] ;  /* 0x0000d200ff107b82 */ /* 0x000ea20000000a00 */
[----:B------:R-:W-:Y:S02]  /*41e0*/  HFMA2 R13, -RZ, RZ, 0, 0 ;  /* 0x00000000ff0d7431 */ /* 0x000fe400000001ff */
[----:B------:R-:W-:Y:S01]  /*41f0*/  IMAD.MOV.U32 R15, RZ, RZ, 0x1 ;  /* 0x00000001ff0f7424 */ /* 0x000fe200078e00ff */
[----:B------:R-:W1:Y:S01]  /*4200*/  LDCU.128 UR48, c[0x0][0xb10] ;  /* 0x00016200ff3077ac */ /* 0x000e620008000c00 */
[----:B------:R-:W-:Y:S01]  /*4210*/  IMAD.MOV.U32 R14, RZ, RZ, RZ ;  /* 0x000000ffff0e7224 */ /* 0x000fe200078e00ff */
[----:B------:R-:W-:Y:S01]  /*4220*/  MOV R7, 0x2000 ;  /* 0x0000200000077802 */ /* 0x000fe20000000f00 */
[----:B------:R-:W3:Y:S01]  /*4230*/  LDCU UR30, c[0x0][0x374] ;  /* 0x00006e80ff1e77ac */ /* 0x000ee20008000800 */
[----:B------:R-:W4:Y:S01]  /*4240*/  LDC.64 R2, c[0x0][0x888] ;  /* 0x00022200ff027b82 */ /* 0x000f220000000a00 */
[----:B------:R-:W3:Y:S01]  /*4250*/  LDCU UR15, c[0x0][0xb0c] ;  /* 0x00016180ff0f77ac */ /* 0x000ee20008000800 */
[----:B------:R-:W2:Y:S06]  /*4260*/  LDCU UR40, c[0x0][0xb20] ;  /* 0x00016400ff2877ac */ /* 0x000eac0008000800 */
[----:B------:R-:W4:Y:S01]  /*4270*/  LDC.64 R4, c[0x0][0x890] ;  /* 0x00022400ff047b82 */ /* 0x000f220000000a00 */
[----:B------:R-:W2:Y:S01]  /*4280*/  LDCU UR4, c[0x0][0xb30] ;  /* 0x00016600ff0477ac */ /* 0x000ea20008000800 */
[----:B------:R-:W-:Y:S01]  /*4290*/  UMOV UR21, 0x400 ;  /* 0x0000040000157882 */ /* 0x000fe20000000000 */
[----:B-1----:R-:W-:-:S02]  /*42a0*/  UIMAD.WIDE.U32 UR6, UR31, UR48, URZ ;  /* 0x000000301f0672a5 */ /* 0x002fc4000f8e00ff */
[----:B---3--:R-:W-:Y:S02]  /*42b0*/  UIMAD.WIDE.U32 UR8, UR30, UR51, URZ ;  /* 0x000000331e0872a5 */ /* 0x008fe4000f8e00ff */
[----:B------:R-:W-:Y:S02]  /*42c0*/  ULEA UR21, UR47, UR21, 0x18 ;  /* 0x000000152f157291 */ /* 0x000fe4000f8ec0ff */
[----:B------:R-:W-:Y:S02]  /*42d0*/  UPLOP3.LUT UP3, UPT, UPT, UPT, UPT, 0x40, 0x4 ;  /* 0x000000000004789c */ /* 0x000fe40003f6e870 */
[----:B------:R-:W-:Y:S01]  /*42e0*/  UIADD3 UR37, UPT, UPT, UR21, 0x48, URZ ;  /* 0x0000004815257890 */ /* 0x000fe2000fffe0ff */
[----:B------:R-:W-:Y:S01]  /*42f0*/  UMOV UR6, UR7 ;  /* 0x0000000700067c82 */ /* 0x000fe20008000000 */
[----:B------:R-:W-:Y:S01]  /*4300*/  UMOV UR38, UR9 ;  /* 0x0000000900267c82 */ /* 0x000fe20008000000 */
[----:B------:R-:W-:Y:S02]  /*4310*/  UISETP.GE.AND UP0, UPT, UR42, 0x1, UPT ;  /* 0x000000012a00788c */ /* 0x000fe4000bf06270 */
[----:B------:R-:W-:Y:S01]  /*4320*/  UISETP.NE.AND UP4, UPT, UR42, 0x1, UPT ;  /* 0x000000012a00788c */ /* 0x000fe2000bf85270 */
[----:B------:R-:W1:Y:S01]  /*4330*/  LDCU.64 UR22, c[0x0][0xb28] ;  /* 0x00016500ff1677ac */ /* 0x000e620008000a00 */
[----:B------:R-:W-:-:S02]  /*4340*/  UISETP.NE.AND UP6, UPT, UR15, 0x1, UPT ;  /* 0x000000010f00788c */ /* 0x000fc4000bfc5270 */
[----:B------:R-:W-:Y:S02]  /*4350*/  UISETP.NE.AND UP5, UPT, UR50, 0x1, UPT ;  /* 0x000000013200788c */ /* 0x000fe4000bfa5270 */
[----:B------:R-:W-:Y:S02]  /*4360*/  UIADD3 UR33, UPT, UPT, UR21, 0x30, URZ ;  /* 0x0000003015217890 */ /* 0x000fe4000fffe0ff */
[----:B------:R-:W-:Y:S02]  /*4370*/  UIADD3 UR25, UPT, UPT, UR21, 0x38, URZ ;  /* 0x0000003815197890 */ /* 0x000fe4000fffe0ff */
[----:B------:R-:W-:Y:S02]  /*4380*/  UIADD3 UR17, UPT, UPT, UR21, 0x40, URZ ;  /* 0x0000004015117890 */ /* 0x000fe4000fffe0ff */
[----:B------:R-:W-:Y:S02]  /*4390*/  UPRMT UR37, UR47, 0x654, UR37 ;  /* 0x000006542f257896 */ /* 0x000fe40008000025 */
[----:B------:R-:W-:-:S02]  /*43a0*/  USHF.R.U32.HI UR39, URZ, UR49, UR6 ;  /* 0x00000031ff277299 */ /* 0x000fc40008011606 */
[----:B--2---:R-:W-:Y:S02]  /*43b0*/  USHF.R.U32.HI UR38, URZ, UR40, UR38 ;  /* 0x00000028ff267299 */ /* 0x004fe40008011626 */
[----:B------:R-:W-:-:S11]  /*43c0*/  UISETP.NE.AND UP2, UPT, UR4, 0x1, UPT ;  /* 0x000000010400788c */ /* 0x000fd6000bf45270 */
.L_x_84:
[C---:B------:R-:W-:Y:S02]  /*43d0*/  LEA R12, R14.reuse, UR21, 0x3 ;  /* 0x000000150e0c7c11 */ /* 0x040fe4000f8e18ff */
[----:B------:R-:W-:Y:S02]  /*43e0*/  SHF.L.U32 R9, R13, 0x1f, RZ ;  /* 0x0000001f0d097819 */ /* 0x000fe400000006ff */
[----:B------:R-:W-:Y:S02]  /*43f0*/  LEA R10, R14, UR21, 0x4 ;  /* 0x000000150e0a7c11 */ /* 0x000fe4000f8e20ff */
[----:B--2---:R-:W2:Y:S02]  /*4400*/  SYNCS.PHASECHK.TRANS64.TRYWAIT P0, [R12+URZ+0x80], R9 ;  /* 0x000080090c0075a7 */ /* 0x004ea400080011ff */
[----:B--2---:R-:W-:Y:S05]  /*4410*/  @!P0 BRA `(.L_x_74) ;  /* 0x0000005800748947 */ /* 0x004fea0003800000 */
.L_x_162:
[----:B--2---:R-:W2:Y:S01]  /*4420*/  LDS.128 R8, [R10+0x110] ;  /* 0x000110000a087984 */ /* 0x004ea20000000c00 */
[----:B------:R-:W-:Y:S01]  /*4430*/  UISETP.GE.AND UP0, UPT, UR42, 0x1, UPT ;  /* 0x000000012a00788c */ /* 0x000fe2000bf06270 */
[----:B------:R-:W-:Y:S01]  /*4440*/  @!PT LDS RZ, [RZ] ;  /* 0x00000000fffff984 */ /* 0x000fe20000000800 */
[----:B------:R-:W-:Y:S01]  /*4450*/  @!PT LDS RZ, [RZ] ;  /* 0x00000000fffff984 */ /* 0x000fe20000000800 */
[----:B------:R-:W-:Y:S01]  /*4460*/  @!PT LDS RZ, [RZ] ;  /* 0x00000000fffff984 */ /* 0x000fe20000000800 */
[----:B------:R-:W-:Y:S01]  /*4470*/  @!PT LDS RZ, [RZ] ;  /* 0x00000000fffff984 */ /* 0x000fe20000000800 */
[----:B------:R3:W-:Y:S06]  /*4480*/  MEMBAR.ALL.CTA ;  /* 0x0000000000007992 */ /* 0x0007ec0000008000 */
[----:B---3--:R-:W3:Y:S01]  /*4490*/  FENCE.VIEW.ASYNC.S ;  /* 0x00000000000073c6 */ /* 0x008ee20000000000 */
[----:B--2---:R-:W-:Y:S11]  /*44a0*/  LOP3.LUT P0, RZ, R10, 0x1, RZ, 0xc0, !PT ;  /* 0x000000010aff7812 */ /* 0x004ff6000780c0ff */
[----:B------:R-:W-:Y:S02]  /*44b0*/  @!UPT UIADD3 URZ, UPT, UPT, URZ, URZ, URZ ;  /* 0x000000fffffff290 */ /* 0x000fe4000fffe0ff */
[----:B---3--:R-:W-:Y:S01]  /*44c0*/  VOTEU.ANY UP1, P0 ;  /* 0x0000000000ff7886 */ /* 0x008fe20000020100 */
[----:B------:R-:W-:Y:S11]  /*44d0*/  PLOP3.LUT P0, PT, PT, PT, UP1, 0x80, 0x8 ;  /* 0x000000000008781c */ /* 0x000ff60003f0f018 */
[----:B------:R-:W-:Y:S02]  /*44e0*/  @!UPT UIADD3 URZ, UPT, UPT, URZ, URZ, URZ ;  /* 0x000000fffffff290 */ /* 0x000fe4000fffe0ff */
[----:B------:R-:W-:Y:S02]  /*44f0*/  @P0 SHF.R.U32.HI R0, RZ, 0x10, R9 ;  /* 0x00000010ff000819 */ /* 0x000fe40000011609 */
[----:B------:R-:W-:Y:S02]  /*4500*/  @P0 MOV R6, R8 ;  /* 0x0000000800060202 */ /* 0x000fe40000000f00 */
[----:B------:R-:W-:Y:S01]  /*4510*/  @P0 R2UR UR4, R0 ;  /* 0x00000000000402ca */ /* 0x000fe200000e0000 */
[----:B------:R-:W-:Y:S01]  /*4520*/  VIADD R0, R12, 0x90 ;  /* 0x000000900c007836 */ /* 0x000fe20000000000 */
[----:B------:R-:W-:Y:S02]  /*4530*/  @P0 LOP3.LUT R8, R9, 0xffff, RZ, 0xc0, !PT ;  /* 0x0000ffff09080812 */ /* 0x000fe400078ec0ff */
[----:B------:R-:W-:Y:S02]  /*4540*/  @P0 R2UR UR6, R6 ;  /* 0x00000000060602ca */ /* 0x000fe400000e0000 */
[----:B------:R-:W-:Y:S02]  /*4550*/  PRMT R0, RZ, 0x654, R0 ;  /* 0x00000654ff007816 */ /* 0x000fe40000000000 */
[----:B------:R-:W-:Y:S02]  /*4560*/  @P0 R2UR UR5, R8 ;  /* 0x00000000080502ca */ /* 0x000fe400000e0000 */
[----:B------:R2:W-:Y:S03]  /*4570*/  SYNCS.ARRIVE.TRANS64.RED.A1T0 RZ, [R0+URZ], RZ ;  /* 0x000000ff00ff79a7 */ /* 0x0005e600081004ff */
[----:B------:R-:W-:Y:S04]  /*4580*/  @UP1 UMOV UR29, UR4 ;  /* 0x00000004001d1c82 */ /* 0x000fe80008000000 */
[----:B------:R-:W-:Y:S04]  /*4590*/  @UP1 UMOV UR14, UR6 ;  /* 0x00000006000e1c82 */ /* 0x000fe80008000000 */
[----:B------:R-:W-:Y:S01]  /*45a0*/  @UP1 UMOV UR13, UR5 ;  /* 0x00000005000d1c82 */ /* 0x000fe20008000000 */
[----:B------:R-:W-:Y:S05]  /*45b0*/  BRA.U !UP0, `(.L_x_75) ;  /* 0x0000000108a47547 */ /* 0x000fea000b800000 */
[----:B------:R-:W-:Y:S02]  /*45c0*/  UIMAD.WIDE.U32 UR18, UR13, UR51, URZ ;  /* 0x000000330d1272a5 */ /* 0x000fe4000f8e00ff */
[----:B------:R-:W-:Y:S02]  /*45d0*/  UIMAD.WIDE.U32 UR26, UR14, UR48, URZ ;  /* 0x000000300e1a72a5 */ /* 0x000fe4000f8e00ff */
[----:B------:R-:W-:Y:S02]  /*45e0*/  USEL UR4, UR30, UR38, !UP5 ;  /* 0x000000261e047287 */ /* 0x000fe4000e800000 */
[----:B------:R-:W-:Y:S02]  /*45f0*/  USEL UR7, UR31, UR39, !UP6 ;  /* 0x000000271f077287 */ /* 0x000fe4000f000000 */
[----:B-1----:R-:W-:Y:S02]  /*4600*/  UIMAD.WIDE.U32 UR8, UR4, UR22, URZ ;  /* 0x00000016040872a5 */ /* 0x002fe4000f8e00ff */
[----:B------:R-:W-:Y:S01]  /*4610*/  UIMAD.WIDE.U32 UR10, UR7, UR22, URZ ;  /* 0x00000016070a72a5 */ /* 0x000fe2000f8e00ff */
[----:B------:R-:W-:Y:S02]  /*4620*/  UMOV UR5, UR19 ;  /* 0x0000001300057c82 */ /* 0x000fe40008000000 */
[----:B------:R-:W-:Y:S03]  /*4630*/  USHF.R.U32.HI UR6, URZ, UR40, UR5 ;  /* 0x00000028ff067299 */ /* 0x000fe60008011605 */
[----:B------:R-:W-:Y:S01]  /*4640*/  UMOV UR5, UR27 ;  /* 0x0000001b00057c82 */ /* 0x000fe20008000000 */
[----:B------:R-:W-:Y:S02]  /*4650*/  USEL UR6, UR13, UR6, !UP5 ;  /* 0x000000060d067287 */ /* 0x000fe4000e800000 */
[----:B------:R-:W-:Y:S03]  /*4660*/  USHF.R.U32.HI UR12, URZ, UR49, UR5 ;  /* 0x00000031ff0c7299 */ /* 0x000fe60008011605 */
[----:B------:R-:W-:Y:S02]  /*4670*/  UMOV UR5, UR9 ;  /* 0x0000000900057c82 */ /* 0x000fe40008000000 */
[----:B------:R-:W-:Y:S03]  /*4680*/  @UP4 USHF.R.U32.HI UR4, URZ, UR23, UR5 ;  /* 0x00000017ff044299 */ /* 0x000fe60008011605 */
[----:B------:R-:W-:Y:S01]  /*4690*/  UMOV UR5, UR11 ;  /* 0x0000000b00057c82 */ /* 0x000fe20008000000 */
[----:B------:R-:W-:Y:S02]  /*46a0*/  UIMAD UR4, UR42, UR4, URZ ;  /* 0x000000042a0472a4 */ /* 0x000fe4000f8e02ff */
[----:B------:R-:W-:Y:S02]  /*46b0*/  @UP4 USHF.R.U32.HI UR7, URZ, UR23, UR5 ;  /* 0x00000017ff074299 */ /* 0x000fe40008011605 */
[----:B------:R-:W-:Y:S02]  /*46c0*/  UIMAD.WIDE.U32 UR10, UR6, UR22, URZ ;  /* 0x00000016060a72a5 */ /* 0x000fe4000f8e00ff */
[----:B------:R-:W-:Y:S02]  /*46d0*/  USEL UR5, UR14, UR12, !UP6 ;  /* 0x0000000c0e057287 */ /* 0x000fe4000f000000 */
[----:B------:R-:W-:Y:S02]  /*46e0*/  UIMAD UR8, UR42, UR7, URZ ;  /* 0x000000072a0872a4 */ /* 0x000fe4000f8e02ff */
[----:B------:R-:W-:Y:S03]  /*46f0*/  UISETP.GE.AND UP0, UPT, UR6, UR4, UPT ;  /* 0x000000040600728c */ /* 0x000fe6000bf06270 */
[----:B------:R-:W-:Y:S01]  /*4700*/  UMOV UR4, UR11 ;  /* 0x0000000b00047c82 */ /* 0x000fe20008000000 */
[----:B------:R-:W-:Y:S02]  /*4710*/  UISETP.GE.OR UP0, UPT, UR5, UR8, UP0 ;  /* 0x000000080500728c */ /* 0x000fe40008706670 */
[----:B------:R-:W-:Y:S02]  /*4720*/  USHF.R.U32.HI UR4, URZ, UR23, UR4 ;  /* 0x00000017ff047299 */ /* 0x000fe40008011604 */
[----:B------:R-:W-:Y:S02]  /*4730*/  UIMAD.WIDE.U32 UR8, UR5, UR22, URZ ;  /* 0x00000016050872a5 */ /* 0x000fe4000f8e00ff */
[----:B------:R-:W-:Y:S04]  /*4740*/  USEL UR10, UR6, UR4, !UP4 ;  /* 0x00000004060a7287 */ /* 0x000fe8000e000000 */
[----:B------:R-:W-:Y:S01]  /*4750*/  UIADD3 UR11, UPT, UPT, -UR10, URZ, URZ ;  /* 0x000000ff0a0b7290 */ /* 0x000fe2000fffe1ff */
[----:B------:R-:W-:Y:S02]  /*4760*/  @!UP0 UMOV UR4, UR9 ;  /* 0x0000000900048c82 */ /* 0x000fe40008000000 */
[----:B------:R-:W-:Y:S02]  /*4770*/  @!UP0 USHF.R.U32.HI UR4, URZ, UR23, UR4 ;  /* 0x00000017ff048299 */ /* 0x000fe40008011604 */
[----:B------:R-:W-:Y:S02]  /*4780*/  UIMAD UR8, UR42, UR11, UR6 ;  /* 0x0000000b2a0872a4 */ /* 0x000fe4000f8e0206 */
[----:B------:R-:W-:Y:S04]  /*4790*/  @!UP0 USEL UR4, UR5, UR4, !UP4 ;  /* 0x0000000405048287 */ /* 0x000fe8000e000000 */
[----:B------:R-:W-:Y:S02]  /*47a0*/  @!UP0 UIMAD UR8, UR7, UR8, UR4 ;  /* 0x00000008070882a4 */ /* 0x000fe4000f8e0204 */
[----:B------:R-:W-:Y:S02]  /*47b0*/  @!UP0 UIADD3 UR9, UPT, UPT, UR10, -UR4, URZ ;  /* 0x800000040a098290 */ /* 0x000fe4000fffe0ff */
[----:B------:R-:W-:Y:S02]  /*47c0*/  UIADD3 UR4, UPT, UPT, -UR5, URZ, URZ ;  /* 0x000000ff05047290 */ /* 0x000fe4000fffe1ff */
[----:B------:R-:W-:Y:S02]  /*47d0*/  UIADD3 UR7, UPT, UPT, -UR6, URZ, URZ ;  /* 0x000000ff06077290 */ /* 0x000fe4000fffe1ff */
[----:B------:R-:W-:Y:S02]  /*47e0*/  @!UP0 UIMAD UR6, UR9, UR42, UR5 ;  /* 0x0000002a090682a4 */ /* 0x000fe4000f8e0205 */
[----:B------:R-:W-:Y:S02]  /*47f0*/  UIMAD UR14, UR15, UR4, UR14 ;  /* 0x000000040f0e72a4 */ /* 0x000fe4000f8e020e */
[----:B------:R-:W-:Y:S01]  /*4800*/  UIMAD UR13, UR50, UR7, UR13 ;  /* 0x00000007320d72a4 */ /* 0x000fe2000f8e020d */
[----:B------:R-:W-:Y:S02]  /*4810*/  @!UP0 UMOV UR5, UR8 ;  /* 0x0000000800058c82 */ /* 0x000fe40008000000 */
[----:B------:R-:W-:Y:S02]  /*4820*/  UIMAD UR14, UR5, UR15, UR14 ;  /* 0x0000000f050e72a4 */ /* 0x000fe4000f8e020e */
[----:B------:R-:W-:Y:S11]  /*4830*/  UIMAD UR13, UR6, UR50, UR13 ;  /* 0x00000032060d72a4 */ /* 0x000ff6000f8e020d */
[----:B------:R-:W-:Y:S01]  /*4840*/  @!UPT UIADD3 URZ, UPT, UPT, URZ, URZ, URZ ;  /* 0x000000fffffff290 */ /* 0x000fe2000fffe0ff */
.L_x_75:
[----:B------:R-:W3:Y:S01]  /*4850*/  @!UP2 LDCU.128 UR8, c[0x0][0xb10] ;  /* 0x00016200ff08a7ac */ /* 0x000ee20008000c00 */
[C---:B----4-:R-:W-:Y:S02]  /*4860*/  ISETP.NE.U32.AND P1, PT, R4.reuse, RZ, PT ;  /* 0x000000ff0400720c */ /* 0x050fe40003f25070 */
[----:B------:R-:W-:Y:S02]  /*4870*/  ISETP.NE.U32.AND P0, PT, R4, RZ, PT ;  /* 0x000000ff0400720c */ /* 0x000fe40003f05070 */
[C---:B------:R-:W-:Y:S02]  /*4880*/  ISETP.NE.AND.EX P1, PT, R5.reuse, RZ, PT, P1 ;  /* 0x000000ff0500720c */ /* 0x040fe40003f25310 */
[----:B------:R-:W-:Y:S01]  /*4890*/  ISETP.NE.AND.EX P0, PT, R5, RZ, PT, P0 ;  /* 0x000000ff0500720c */ /* 0x000fe20003f05300 */
[----:B------:R-:W4:Y:S01]  /*48a0*/  @!UP2 LDCU UR5, c[0x0][0xb0c] ;  /* 0x00016180ff05a7ac */ /* 0x000f220008000800 */
[----:B------:R-:W-:Y:S01]  /*48b0*/  SHF.L.U32 R9, R15, 0x1f, RZ ;  /* 0x0000001f0f097819 */ /* 0x000fe200000006ff */
[----:B------:R-:W-:Y:S02]  /*48c0*/  USHF.L.U32 UR35, UR16, 0x7, URZ ;  /* 0x0000000710237899 */ /* 0x000fe400080006ff */
[----:B------:R-:W-:Y:S02]  /*48d0*/  USHF.L.U32 UR34, UR20, 0x7, URZ ;  /* 0x0000000714227899 */ /* 0x000fe400080006ff */
[----:B---3--:R-:W-:Y:S07]  /*48e0*/  UIMAD.WIDE.U32 UR6, UR14, UR8, URZ ;  /* 0x000000080e0672a5 */ /* 0x008fee000f8e00ff */
[----:B------:R-:W-:Y:S01]  /*48f0*/  @!UP2 UMOV UR4, UR7 ;  /* 0x000000070004ac82 */ /* 0x000fe20008000000 */
[----:B----4-:R-:W-:Y:S02]  /*4900*/  @!UP2 UISETP.NE.AND UP0, UPT, UR5, 0x1, UPT ;  /* 0x000000010500a88c */ /* 0x010fe4000bf05270 */
[----:B------:R-:W-:Y:S02]  /*4910*/  @!UP2 USHF.R.U32.HI UR4, URZ, UR9, UR4 ;  /* 0x00000009ff04a299 */ /* 0x000fe40008011604 */
[----:B------:R-:W-:Y:S02]  /*4920*/  UIMAD.WIDE.U32 UR6, UR13, UR11, URZ ;  /* 0x0000000b0d0672a5 */ /* 0x000fe4000f8e00ff */
[----:B------:R-:W-:Y:S02]  /*4930*/  @!UP2 USEL UR8, UR14, UR4, !UP0 ;  /* 0x000000040e08a287 */ /* 0x000fe4000c000000 */
[----:B------:R-:W-:Y:S03]  /*4940*/  @!UP2 UISETP.NE.AND UP0, UPT, UR10, 0x1, UPT ;  /* 0x000000010a00a88c */ /* 0x000fe6000bf05270 */
[----:B------:R-:W-:Y:S02]  /*4950*/  @!UP2 UMOV UR6, UR7 ;  /* 0x000000070006ac82 */ /* 0x000fe40008000000 */
[----:B------:R-:W3:Y:S02]  /*4960*/  @!UP2 LDCU UR4, c[0x0][0xb20] ;  /* 0x00016400ff04a7ac */ /* 0x000ee40008000800 */
[----:B---3--:R-:W-:Y:S04]  /*4970*/  @!UP2 USHF.R.U32.HI UR6, URZ, UR4, UR6 ;  /* 0x00000004ff06a299 */ /* 0x008fe80008011606 */
[----:B------:R-:W-:Y:S04]  /*4980*/  @!UP2 USEL UR6, UR13, UR6, !UP0 ;  /* 0x000000060d06a287 */ /* 0x000fe8000c000000 */
[----:B------:R-:W-:Y:S02]  /*4990*/  @!UP2 UIADD3 UR4, UPT, UPT, -UR8, UR6, URZ ;  /* 0x000000060804a290 */ /* 0x000fe4000fffe1ff */
[----:B------:R-:W-:Y:S02]  /*49a0*/  @!UP2 UIADD3 UR6, UPT, UPT, UR8, -UR6, URZ ;  /* 0x800000060806a290 */ /* 0x000fe4000fffe0ff */
[----:B------:R-:W-:Y:S02]  /*49b0*/  @!UP2 UIMAD UR14, UR4, UR5, UR14 ;  /* 0x00000005040ea2a4 */ /* 0x000fe4000f8e020e */
[----:B------:R-:W-:Y:S01]  /*49c0*/  @!UP2 UIMAD UR13, UR6, UR10, UR13 ;  /* 0x0000000a060da2a4 */ /* 0x000fe2000f8e020d */
[----:B------:R-:W-:Y:S11]  /*49d0*/  BRA.U UP3, `(.L_x_76) ;  /* 0x0000000103107547 */ /* 0x000ff6000b800000 */
[----:B--2---:R-:W-:Y:S04]  /*49e0*/  MOV R0, UR43 ;  /* 0x0000002b00007c02 */ /* 0x004fe80008000f00 */
[----:B------:R-:W-:Y:S04]  /*49f0*/  SHF.L.U32 R11, R0, 0x1f, RZ ;  /* 0x0000001f000b7819 */ /* 0x000fe800000006ff */
[----:B------:R-:W2:Y:S02]  /*4a00*/  SYNCS.PHASECHK.TRANS64.TRYWAIT P2, [UR21+0x78], R11 ;  /* 0x0000780bff0075a7 */ /* 0x000ea40008041115 */
[----:B--2---:R-:W-:Y:S05]  /*4a10*/  @!P2 BRA `(.L_x_77) ;  /* 0x000000540008a947 */ /* 0x004fea0003800000 */
.L_x_76:
[----:B------:R-:W-:Y:S05]  /*4a20*/  @!P1 BRA `(.L_x_78) ;  /* 0x0000000000309947 */ /* 0x000fea0003800000 */
[----:B------:R-:W-:Y:S01]  /*4a30*/  ISETP.NE.U32.AND P1, PT, R2, RZ, PT ;  /* 0x000000ff0200720c */ /* 0x000fe20003f25070 */
[----:B------:R-:W3:Y:S01]  /*4a40*/  LDCU.64 UR4, c[0x0][0x358] ;  /* 0x00006b00ff0477ac */ /* 0x000ee20008000a00 */
[----:B------:R-:W-:Y:S02]  /*4a50*/  IMAD.MOV.U32 R80, RZ, RZ, 0x1 ;  /* 0x00000001ff507424 */ /* 0x000fe400078e00ff */
[----:B------:R-:W-:Y:S11]  /*4a60*/  ISETP.NE.AND.EX P1, PT, R3, RZ, PT, P1 ;  /* 0x000000ff0300720c */ /* 0x000ff60003f25310 */
[----:B------:R-:W-:Y:S02]  /*4a70*/  @!UPT UIADD3 URZ, UPT, UPT, URZ, URZ, URZ ;  /* 0x000000fffffff290 */ /* 0x000fe4000fffe0ff */
[----:B--2---:R-:W2:Y:S01]  /*4a80*/  @P1 LDC.64 R10, c[0x0][0x888] ;  /* 0x00022200ff0a1b82 */ /* 0x004ea20000000a00 */
[----:B------:R-:W-:Y:S04]  /*4a90*/  @P1 IMAD R0, R4, UR36, RZ ;  /* 0x0000002404001c24 */ /* 0x000fe8000f8e02ff */
[----:B--2---:R-:W-:Y:S04]  /*4aa0*/  @P1 IMAD.WIDE R10, R0, 0x4, R10 ;  /* 0x00000004000a1825 */ /* 0x004fe800078e020a */
[----:B------:R-:W-:Y:S01]  /*4ab0*/  HFMA2 R0, -RZ, RZ, 0, 5.9604644775390625e-08 ;  /* 0x00000001ff007431 */ /* 0x000fe200000001ff */
[----:B---3-5:R3:W5:Y:S04]  /*4ac0*/  @P1 LDG.E R41, desc[UR4][R10.64] ;  /* 0x000000040a291981 */ /* 0x028768000c1e1900 */
[----:B------:R-:W-:Y:S01]  /*4ad0*/  @!P1 PRMT R80, R0, 0x7610, R80 ;  /* 0x0000761000509816 */ /* 0x000fe20000000050 */
[----:B---3--:R-:W4:Y:S06]  /*4ae0*/  @!P1 LDC R41, c[0x0][0x880] ;  /* 0x00022000ff299b82 */ /* 0x008f2c0000000800 */
.L_x_78:
[----:B----45:R-:W-:Y:S01]  /*4af0*/  @!P0 FSETP.EQ.AND P1, PT, R41, RZ, PT ;  /* 0x000000ff2900820b */ /* 0x030fe20003f22000 */
[----:B------:R-:W-:Y:S01]  /*4b00*/  @!UPT UIADD3 URZ, UPT, UPT, URZ, URZ, URZ ;  /* 0x000000fffffff290 */ /* 0x000fe2000fffe0ff */
[----:B------:R-:W-:Y:S11]  /*4b10*/  @!P0 BRA `(.L_x_79) ;  /* 0x0000000000188947 */ /* 0x000ff60003800000 */
[----:B------:R-:W-:Y:S02]  /*4b20*/  LOP3.LUT P0, RZ, R80, 0xff, RZ, 0xc0, !PT ;  /* 0x000000ff50ff7812 */ /* 0x000fe4000780c0ff */
[----:B------:R-:W-:Y:S04]  /*4b30*/  ISETP.NE.U32.AND P1, PT, R2, RZ, PT ;  /* 0x000000ff0200720c */ /* 0x000fe80003f25070 */
[----:B------:R-:W-:Y:S04]  /*4b40*/  ISETP.NE.AND.EX P1, PT, R3, RZ, PT, P1 ;  /* 0x000000ff0300720c */ /* 0x000fe80003f25310 */
[----:B------:R-:W-:Y:S03]  /*4b50*/  PLOP3.LUT P1, PT, P1, PT, PT, 0x8, 0x80 ;  /* 0x000000000080781c */ /* 0x000fe60000f2e170 */
[----:B------:R-:W-:Y:S11]  /*4b60*/  @P0 FSETP.EQ.AND P1, PT, R41, RZ, PT ;  /* 0x000000ff2900020b */ /* 0x000ff60003f22000 */
[----:B------:R-:W-:Y:S02]  /*4b70*/  @!UPT UIADD3 URZ, UPT, UPT, URZ, URZ, URZ ;  /* 0x000000fffffff290 */ /* 0x000fe4000fffe0ff */
.L_x_79:
[----:B------:R-:W3:Y:S01]  /*4b80*/  SYNCS.PHASECHK.TRANS64.TRYWAIT P2, [UR21+0x50], R9 ;  /* 0x00005009ff0075a7 */ /* 0x000ee20008041115 */
[----:B------:R-:W-:Y:S04]  /*4b90*/  ELECT P0, URZ, PT ;  /* 0x0000000000ff782f */ /* 0x000fe80003800000 */
[----:B------:R-:W-:Y:S11]  /*4ba0*/  PLOP3.LUT P1, PT, P1, P0, PT, 0xf2, 0x2f ;  /* 0x00000000002f781c */ /* 0x000ff60000f21e72 */
[----:B------:R-:W-:Y:S02]  /*4bb0*/  @!UPT UIADD3 URZ, UPT, UPT, URZ, URZ, URZ ;  /* 0x000000fffffff290 */ /* 0x000fe4000fffe0ff */
[----:B------:R-:W-:Y:S05]  /*4bc0*/  @!P1 IADD3 R8, P0, PT, R16, 0x580, RZ ;  /* 0x0000058010089810 */ /* 0x000fea0007f1e0ff */
[----:B------:R-:W-:Y:S01]  /*4bd0*/  @!P1 IMAD.X R6, RZ, RZ, R17, P0 ;  /* 0x000000ffff069224 */ /* 0x000fe200000e0611 */
[----:B---3--:R-:W-:Y:S07]  /*4be0*/  @!P2 BRA `(.L_x_80) ;  /* 0x0000005000aca947 */ /* 0x008fee0003800000 */
.L_x_165:
[----:B------:R-:W-:Y:S01]  /*4bf0*/  @!P1 R2UR UR5, R8 ;  /* 0x00000000080592ca */ /* 0x000fe200000e0000 */
[----:B------:R-:W-:Y:S01]  /*4c00*/  VOTEU.ALL UP0, P1 ;  /* 0x0000000000ff7886 */ /* 0x000fe20000800000 */
[----:B------:R-:W-:Y:S01]  /*4c10*/  @!P1 R2UR UR4, R6 ;  /* 0x00000000060492ca */ /* 0x000fe200000e0000 */
[----:B--2---:R-:W-:Y:S01]  /*4c20*/  @!P1 IMAD.MOV.U32 R0, RZ, RZ, 0x2000 ;  /* 0x00002000ff009424 */ /* 0x004fe200078e00ff */
[----:B------:R-:W-:Y:S01]  /*4c30*/  UMOV UR8, 0x0 ;  /* 0x0000000000087882 */ /* 0x000fe20000000000 */
[----:B------:R-:W-:Y:S01]  /*4c40*/  UMOV UR9, 0x10000000 ;  /* 0x1000000000097882 */ /* 0x000fe20000000000 */
[----:B------:R-:W-:Y:S01]  /*4c50*/  @!UP0 UIADD3 UR32, UPT, UPT, UR21, 0x200, URZ ;  /* 0x0000020015208890 */ /* 0x000fe2000fffe0ff */
[----:B------:R-:W-:Y:S01]  /*4c60*/  @!P1 IADD3 R8, P0, PT, R16, 0x580, RZ ;  /* 0x0000058010089810 */ /* 0x000fe20007f1e0ff */
[----:B------:R-:W-:Y:S01]  /*4c70*/  VOTEU.ALL UP0, P1 ;  /* 0x0000000000ff7886 */ /* 0x000fe20000800000 */
[----:B------:R-:W-:Y:S03]  /*4c80*/  UPRMT UR6, UR47, 0x654, UR33 ;  /* 0x000006542f067896 */ /* 0x000fe60008000021 */
[----:B------:R-:W-:Y:S02]  /*4c90*/  @!P1 IMAD.X R6, RZ, RZ, R17, P0 ;  /* 0x000000ffff069224 */ /* 0x000fe400000e0611 */
[----:B------:R-:W-:Y:S02]  /*4ca0*/  IMAD.U32 R10, RZ, RZ, UR5 ;  /* 0x00000005ff0a7e24 */ /* 0x000fe4000f8e00ff */
[----:B------:R-:W-:Y:S03]  /*4cb0*/  IMAD.U32 R11, RZ, RZ, UR4 ;  /* 0x00000004ff0b7e24 */ /* 0x000fe6000f8e00ff */
[----:B------:R-:W-:Y:S02]  /*4cc0*/  @!P1 R2UR UR4, R10 ;  /* 0x000000000a0492ca */ /* 0x000fe400000e0000 */
[----:B------:R-:W-:Y:S11]  /*4cd0*/  @!P1 R2UR UR5, R11 ;  /* 0x000000000b0592ca */ /* 0x000ff600000e0000 */
[----:B------:R-:W-:Y:S02]  /*4ce0*/  @!UPT UIADD3 URZ, UPT, UPT, URZ, URZ, URZ ;  /* 0x000000fffffff290 */ /* 0x000fe4000fffe0ff */
[----:B------:R2:W-:Y:S01]  /*4cf0*/  @!UP0 UTMALDG.3D [UR32], [UR4], desc[UR8] ;  /* 0x00000820040085b4 */ /* 0x0005e20008011000 */
[----:B------:R2:W-:Y:S01]  /*4d00*/  @!P1 SYNCS.ARRIVE.TRANS64.RED.A0TR RZ, [UR21+0x30], R0 ;  /* 0x00003000ffff99a7 */ /* 0x0005e20008300415 */
[----:B------:R-:W-:Y:S01]  /*4d10*/  SYNCS.ARRIVE.TRANS64.RED.A1T0 RZ, [UR6], RZ ;  /* 0x000000ffffff79a7 */ /* 0x000fe20008100406 */
[----:B------:R-:W3:Y:S02]  /*4d20*/  SYNCS.PHASECHK.TRANS64.TRYWAIT P2, [UR21+0x58], R9 ;  /* 0x00005809ff0075a7 */ /* 0x000ee40008041115 */
[----:B--23--:R-:W-:Y:S05]  /*4d30*/  @!P2 BRA `(.L_x_81) ;  /* 0x000000500070a947 */ /* 0x00cfea0003800000 */
.L_x_167:
        /* <DEDUP_REMOVED lines=8> */
[----:B------:R-:W-:Y:S01]  /*4dc0*/  @!UP0 UIADD3 UR24, UPT, UPT, UR21, 0x2200, URZ ;  /* 0x0000220015188890 */ /* 0x000fe2000fffe0ff */
[----:B------:R-:W-:Y:S01]  /*4dd0*/  VOTEU.ALL UP0, P1 ;  /* 0x0000000000ff7886 */ /* 0x000fe20000800000 */
[----:B------:R-:W-:Y:S01]  /*4de0*/  UMOV UR27, UR35 ;  /* 0x00000023001b7c82 */ /* 0x000fe20008000000 */
[----:B------:R-:W-:Y:S02]  /*4df0*/  UMOV UR28, UR36 ;  /* 0x00000024001c7c82 */ /* 0x000fe40008000000 */
[----:B------:R-:W-:Y:S01]  /*4e00*/  IMAD.U32 R10, RZ, RZ, UR5 ;  /* 0x00000005ff0a7e24 */ /* 0x000fe2000f8e00ff */
[----:B------:R-:W-:Y:S01]  /*4e10*/  UPRMT UR6, UR47, 0x654, UR25 ;  /* 0x000006542f067896 */ /* 0x000fe20008000019 */
[----:B------:R-:W-:Y:S02]  /*4e20*/  IMAD.U32 R11, RZ, RZ, UR4 ;  /* 0x00000004ff0b7e24 */ /* 0x000fe4000f8e00ff */
[----:B------:R-:W-:Y:S01]  /*4e30*/  @!P1 IMAD.X R6, RZ, RZ, R17, P0 ;  /* 0x000000ffff069224 */ /* 0x000fe200000e0611 */
        /* <DEDUP_REMOVED lines=8> */
.L_x_169:
[----:B------:R-:W-:Y:S01]  /*4ec0*/  @!P1 R2UR UR5, R8 ;  /* 0x00000000080592ca */ /* 0x000fe200000e0000 */
[----:B------:R-:W-:Y:S01]  /*4ed0*/  VOTEU.ALL UP0, P1 ;  /* 0x0000000000ff7886 */ /* 0x000fe20000800000 */
[----:B------:R-:W-:Y:S01]  /*4ee0*/  @!P1 R2UR UR4, R6 ;  /* 0x00000000060492ca */ /* 0x000fe200000e0000 */
[----:B--2---:R-:W-:Y:S01]  /*4ef0*/  @!P1 IMAD.MOV.U32 R0, RZ, RZ, 0x2000 ;  /* 0x00002000ff009424 */ /* 0x004fe200078e00ff */
[----:B------:R-:W-:Y:S01]  /*4f00*/  UMOV UR8, 0x0 ;  /* 0x0000000000087882 */ /* 0x000fe20000000000 */
[----:B------:R-:W-:Y:S01]  /*4f10*/  UMOV UR9, 0x10000000 ;  /* 0x1000000000097882 */ /* 0x000fe20000000000 */
[----:B------:R-:W-:Y:S01]  /*4f20*/  @!UP0 UIADD3 UR18, UPT, UPT, UR34, 0x40, URZ ;  /* 0x0000004022128890 */ /* 0x000fe2000fffe0ff */
[----:B------:R-:W-:Y:S01]  /*4f30*/  VIADD R14, R14, 0x1 ;  /* 0x000000010e0e7836 */ /* 0x000fe20000000000 */
[----:B------:R-:W-:Y:S01]  /*4f40*/  @!UP0 UIADD3 UR16, UPT, UPT, UR21, 0x4200, URZ ;  /* 0x0000420015108890 */ /* 0x000fe2000fffe0ff */
[----:B------:R-:W-:Y:S01]  /*4f50*/  VOTEU.ALL UP0, P1 ;  /* 0x0000000000ff7886 */ /* 0x000fe20000800000 */
[----:B------:R-:W-:Y:S01]  /*4f60*/  UMOV UR19, UR35 ;  /* 0x0000002300137c82 */ /* 0x000fe20008000000 */
[----:B------:R-:W-:Y:S02]  /*4f70*/  UMOV UR20, UR36 ;  /* 0x0000002400147c82 */ /* 0x000fe40008000000 */
[----:B------:R-:W-:Y:S01]  /*4f80*/  IMAD.U32 R10, RZ, RZ, UR5 ;  /* 0x00000005ff0a7e24 */ /* 0x000fe2000f8e00ff */
[----:B------:R-:W-:Y:S01]  /*4f90*/  UPRMT UR6, UR47, 0x654, UR17 ;  /* 0x000006542f067896 */ /* 0x000fe20008000011 */
        /* <DEDUP_REMOVED lines=9> */
.L_x_171:
[----:B------:R-:W-:Y:S01]  /*5030*/  @!P1 IADD3 R6, P0, PT, R16, 0x580, RZ ;  /* 0x0000058010069810 */ /* 0x000fe20007f1e0ff */
[----:B------:R-:W-:Y:S01]  /*5040*/  VOTEU.ALL UP0, P1 ;  /* 0x0000000000ff7886 */ /* 0x000fe20000800000 */
[----:B------:R-:W-:Y:S01]  /*5050*/  UMOV UR6, 0x0 ;  /* 0x0000000000067882 */ /* 0x000fe20000000000 */
[----:B------:R-:W-:Y:S01]  /*5060*/  UMOV UR7, 0x10000000 ;  /* 0x1000000000077882 */ /* 0x000fe20000000000 */
[----:B------:R-:W-:Y:S01]  /*5070*/  @!P1 R2UR UR5, R6 ;  /* 0x00000000060592ca */ /* 0x000fe200000e0000 */
[----:B--2---:R-:W-:Y:S01]  /*5080*/  @!P1 IMAD.X R0, RZ, RZ, R17, P0 ;  /* 0x000000ffff009224 */ /* 0x004fe200000e0611 */
[----:B------:R-:W-:Y:S01]  /*5090*/  @!UP0 UIADD3 UR10, UPT, UPT, UR34, 0x60, URZ ;  /* 0x00000060220a8890 */ /* 0x000fe2000fffe0ff */
[----:B------:R-:W-:Y:S01]  /*50a0*/  R2UR UR16, R82 ;  /* 0x00000000521072ca */ /* 0x000fe200000e0000 */
[----:B------:R-:W-:Y:S01]  /*50b0*/  @!UP0 UIADD3 UR8, UPT, UPT, UR21, 0x6200, URZ ;  /* 0x0000620015088890 */ /* 0x000fe2000fffe0ff */
[----:B------:R-:W-:Y:S01]  /*50c0*/  ISETP.NE.AND P0, PT, R14, 0x2, PT ;  /* 0x000000020e00780c */ /* 0x000fe20003f05270 */
[----:B------:R-:W-:Y:S01]  /*50d0*/  @!UP0 UIADD3 UR9, UPT, UPT, UR21, 0x48, URZ ;  /* 0x0000004815098890 */ /* 0x000fe2000fffe0ff */
[----:B------:R-:W-:Y:S01]  /*50e0*/  @!P1 R2UR UR4, R0 ;  /* 0x00000000000492ca */ /* 0x000fe200000e0000 */
[----:B------:R-:W-:Y:S01]  /*50f0*/  VOTEU.ALL UP0, P1 ;  /* 0x0000000000ff7886 */ /* 0x000fe20000800000 */
[----:B------:R-:W-:Y:S01]  /*5100*/  UMOV UR11, UR35 ;  /* 0x00000023000b7c82 */ /* 0x000fe20008000000 */
[----:B------:R-:W-:Y:S01]  /*5110*/  UMOV UR12, UR36 ;  /* 0x00000024000c7c82 */ /* 0x000fe20008000000 */
[----:B------:R-:W-:Y:S01]  /*5120*/  SEL R0, RZ, 0x1, P0 ;  /* 0x00000001ff007807 */ /* 0x000fe20000000000 */
[----:B------:R-:W-:Y:S01]  /*5130*/  UIADD3 UR20, UPT, UPT, UR13, UR63, URZ ;  /* 0x0000003f0d147290 */ /* 0x000fe2000fffe0ff */
[----:B------:R-:W-:Y:S01]  /*5140*/  IMAD.U32 R8, RZ, RZ, UR5 ;  /* 0x00000005ff087e24 */ /* 0x000fe2000f8e00ff */
[----:B------:R-:W-:Y:S01]  /*5150*/  LOP3.LUT R15, R15, 0x1, RZ, 0x3c, !PT ;  /* 0x000000010f0f7812 */ /* 0x000fe200078e3cff */
[----:B------:R-:W-:Y:S01]  /*5160*/  UPLOP3.LUT UP3, UPT, UPT, UPT, UPT, 0x80, 0x8 ;  /* 0x000000000008789c */ /* 0x000fe20003f6f070 */
[----:B------:R-:W-:Y:S01]  /*5170*/  LOP3.LUT R13, R13, R0, RZ, 0x3c, !PT ;  /* 0x000000000d0d7212 */ /* 0x000fe200078e3cff */
[----:B------:R-:W-:Y:S01]  /*5180*/  UIADD3 UR16, UPT, UPT, UR14, UR16, URZ ;  /* 0x000000100e107290 */ /* 0x000fe2000fffe0ff */
[----:B------:R-:W-:Y:S01]  /*5190*/  SEL R14, R14, RZ, P0 ;  /* 0x000000ff0e0e7207 */ /* 0x000fe20000000000 */
[----:B------:R-:W-:Y:S01]  /*51a0*/  UMOV UR36, UR29 ;  /* 0x0000001d00247c82 */ /* 0x000fe20008000000 */
[----:B------:R-:W-:Y:S01]  /*51b0*/  IMAD.U32 R9, RZ, RZ, UR4 ;  /* 0x00000004ff097e24 */ /* 0x000fe2000f8e00ff */
[----:B------:R-:W-:Y:S04]  /*51c0*/  @!P1 R2UR UR4, R8 ;  /* 0x00000000080492ca */ /* 0x000fe800000e0000 */
[----:B------:R-:W-:Y:S11]  /*51d0*/  @!P1 R2UR UR5, R9 ;  /* 0x00000000090592ca */ /* 0x000ff600000e0000 */
[----:B------:R-:W-:Y:S02]  /*51e0*/  @!UPT UIADD3 URZ, UPT, UPT, URZ, URZ, URZ ;  /* 0x000000fffffff290 */ /* 0x000fe4000fffe0ff */
[----:B------:R2:W-:Y:S01]  /*51f0*/  @!UP0 UTMALDG.3D [UR8], [UR4], desc[UR6] ;  /* 0x00000608040085b4 */ /* 0x0005e20008011000 */
[----:B------:R2:W-:Y:S01]  /*5200*/  @!P1 SYNCS.ARRIVE.TRANS64.RED.A0TR RZ, [UR21+0x48], R7 ;  /* 0x00004807ffff99a7 */ /* 0x0005e20008300415 */
[----:B------:R-:W-:Y:S01]  /*5210*/  SYNCS.ARRIVE.TRANS64.RED.A1T0 RZ, [UR37], RZ ;  /* 0x000000ffffff79a7 */ /* 0x000fe20008100425 */
[----:B------:R-:W-:Y:S05]  /*5220*/  BRA.U UP1, `(.L_x_84) ;  /* 0xfffffff101687547 */ /* 0x000fea000b83ffff */
[----:B------:R-:W-:-:S04]  /*5230*/  SHF.L.U32 R3, R15, 0x1f, RZ ;  /* 0x0000001f0f037819 */ /* 0x000fc800000006ff */
[----:B------:R-:W3:Y:S02]  /*5240*/  SYNCS.PHASECHK.TRANS64.TRYWAIT P0, [UR21+0x50], R3 ;  /* 0x00005003ff0075a7 */ /* 0x000ee40008001115 */
[----:B---3--:R-:W-:Y:S05]  /*5250*/  @!P0 BRA `(.L_x_85) ;  /* 0x0000004c00708947 */ /* 0x008fea0003800000 */
.L_x_173:
[----:B------:R-:W4:Y:S02]  /*5260*/  SYNCS.PHASECHK.TRANS64.TRYWAIT P0, [UR21+0x58], R3 ;  /* 0x00005803ff0075a7 */ /* 0x000f240008001115 */
[----:B----4-:R-:W-:Y:S05]  /*5270*/  @!P0 BRA `(.L_x_86) ;  /* 0x0000004c00808947 */ /* 0x010fea0003800000 */
.L_x_175:
[----:B------:R-:W4:Y:S02]  /*5280*/  SYNCS.PHASECHK.TRANS64.TRYWAIT P0, [UR21+0x60], R3 ;  /* 0x00006003ff0075a7 */ /* 0x000f240008001115 */
[----:B----4-:R-:W-:Y:S05]  /*5290*/  @!P0 BRA `(.L_x_87) ;  /* 0x0000004c00908947 */ /* 0x010fea0003800000 */
.L_x_177:
[----:B---3--:R-:W-:-:S07]  /*52a0*/  MOV R0, UR21 ;  /* 0x0000001500007c02 */ /* 0x008fce0008000f00 */
.L_x_88:
[----:B---3--:R-:W-:-:S04]  /*52b0*/  SHF.L.U32 R3, R15, 0x1f, RZ ;  /* 0x0000001f0f037819 */ /* 0x008fc800000006ff */
[----:B------:R3:W4:Y:S03]  /*52c0*/  SYNCS.PHASECHK.TRANS64.TRYWAIT P0, [R0+URZ+0x68], R3 ;  /* 0x00006803000075a7 */ /* 0x00072600080011ff */
[----:B----4-:R-:W-:Y:S05]  /*52d0*/  @!P0 NANOSLEEP.SYNCS 0x989680 ;  /* 0x009896800000895d */ /* 0x010fea0003900000 */
[----:B------:R-:W4:Y:S02]  /*52e0*/  @!P0 SYNCS.PHASECHK.TRANS64 P0, [R0+URZ+0x68], R3 ;  /* 0x00006803000085a7 */ /* 0x000f2400080010ff */
[----:B-12-4-:R-:W-:Y:S05]  /*52f0*/  @P0 EXIT ;  /* 0x000000000000094d */ /* 0x016fea0003800000 */
[----:B------:R-:W-:Y:S05]  /*5300*/  BRA `(.L_x_88) ;  /* 0xfffffffc00e87947 */ /* 0x000fea000383ffff */
.L_x_73:
[----:B------:R-:W-:-:S06]  /*5310*/  UISETP.GE.AND UP0, UPT, UR17, 0x4, UPT ;  /* 0x000000041100788c */ /* 0x000fcc000bf06270 */
[----:B------:R-:W-:-:S13]  /*5320*/  PLOP3.LUT P0, PT, PT, PT, UP0, 0x80, 0x8 ;  /* 0x000000000008781c */ /* 0x000fda0003f0f008 */
[----:B------:R-:W-:Y:S05]  /*5330*/  @!P0 EXIT ;  /* 0x000000000000894d */ /* 0x000fea0003800000 */
[----:B------:R-:W-:Y:S01]  /*5340*/  BAR.SYNC.DEFER_BLOCKING 0x6, 0xa0 ;  /* 0x0182800000007b1d */ /* 0x000fe20000010000 */
[C---:B------:R-:W-:Y:S01]  /*5350*/  IMAD.SHL.U32 R2, R94.reuse, 0x20, RZ ;  /* 0x000000205e027824 */ /* 0x040fe200078e00ff */
[C---:B------:R-:W-:Y:S01]  /*5360*/  SHF.L.U32 R37, R94.reuse, 0x10, RZ ;  /* 0x000000105e257819 */ /* 0x040fe200000006ff */
[C---:B------:R-:W-:Y:S01]  /*5370*/  IMAD.SHL.U32 R93, R94.reuse, 0x4, RZ ;  /* 0x000000045e5d7824 */ /* 0x040fe200078e00ff */
[----:B------:R-:W-:Y:S01]  /*5380*/  LOP3.LUT R95, R94, 0x60, RZ, 0xc0, !PT ;  /* 0x000000605e5f7812 */ /* 0x000fe200078ec0ff */
[----:B------:R-:W-:Y:S01]  /*5390*/  HFMA2 R86, -RZ, RZ, 0, 0 ;  /* 0x00000000ff567431 */ /* 0x000fe200000001ff */
[----:B------:R-:W-:Y:S02]  /*53a0*/  UMOV UR44, 0x400 ;  /* 0x00000400002c7882 */ /* 0x000fe40000000000 */
[----:B------:R-:W1:Y:S01]  /*53b0*/  LDC.64 R78, c[0x0][0x8b0] ;  /* 0x00022c00ff4e7b82 */ /* 0x000e620000000a00 */
[----:B------:R-:W-:Y:S01]  /*53c0*/  ULEA UR44, UR47, UR44, 0x18 ;  /* 0x0000002c2f2c7291 */ /* 0x000fe2000f8ec0ff */
[----:B------:R-:W-:Y:S01]  /*53d0*/  LOP3.LUT R6, R2, 0xc0, RZ, 0xc0, !PT ;  /* 0x000000c002067812 */ /* 0x000fe200078ec0ff */
[----:B------:R-:W2:Y:S01]  /*53e0*/  LDCU.64 UR6, c[0x0][0x890] ;  /* 0x00011200ff0677ac */ /* 0x000ea20008000a00 */
[----:B------:R-:W-:Y:S01]  /*53f0*/  LOP3.LUT R92, R94, 0x2, RZ, 0xc0, !PT ;  /* 0x000000025e5c7812 */ /* 0x000fe200078ec0ff */
[----:B------:R-:W-:Y:S01]  /*5400*/  IMAD.MOV.U32 R90, RZ, RZ, 0x1 ;  /* 0x00000001ff5a7424 */ /* 0x000fe200078e00ff */
[----:B------:R-:W-:Y:S01]  /*5410*/  LOP3.LUT R93, R6, 0x18, R93, 0xf8, !PT ;  /* 0x00000018065d7812 */ /* 0x000fe200078ef85d */
[----:B------:R-:W-:Y:S01]  /*5420*/  UIADD3 UR4, UPT, UPT, UR44, 0x200, URZ ;  /* 0x000002002c047890 */ /* 0x000fe2000fffe0ff */
[----:B------:R-:W3:Y:S01]  /*5430*/  LDC.64 R76, c[0x0][0x8a8] ;  /* 0x00022a00ff4c7b82 */ /* 0x000ee20000000a00 */
[----:B------:R-:W-:Y:S01]  /*5440*/  LOP3.LUT R37, R37, 0x600000, RZ, 0xc0, !PT ;  /* 0x0060000025257812 */ /* 0x000fe200078ec0ff */
[----:B------:R-:W-:Y:S01]  /*5450*/  IMAD.MOV.U32 R36, RZ, RZ, RZ ;  /* 0x000000ffff247224 */ /* 0x000fe200078e00ff */
[----:B------:R-:W-:-:S02]  /*5460*/  LOP3.LUT R93, R93, 0xf20, R2, 0xf8, !PT ;  /* 0x00000f205d5d7812 */ /* 0x000fc400078ef802 */
[----:B------:R-:W-:Y:S01]  /*5470*/  CS2R R88, SRZ ;  /* 0x0000000000587805 */ /* 0x000fe2000001ff00 */
[----:B------:R-:W-:Y:S01]  /*5480*/  IMAD.U32 R84, RZ, RZ, UR4 ;  /* 0x00000004ff547e24 */ /* 0x000fe2000f8e00ff */
[----:B------:R-:W-:Y:S01]  /*5490*/  LOP3.LUT R94, R94, 0x4, RZ, 0xc0, !PT ;  /* 0x000000045e5e7812 */ /* 0x000fe200078ec0ff */
[----:B------:R-:W4:Y:S01]  /*54a0*/  LDCU UR60, c[0x0][0x370] ;  /* 0x00006e00ff3c77ac */ /* 0x000f220008000800 */
[----:B------:R-:W4:Y:S02]  /*54b0*/  LDS R0, [UR44+0x130] ;  /* 0x0001302cff007984 */ /* 0x000f240008000800 */
[----:B------:R-:W-:Y:S01]  /*54c0*/  LEA R93, R93, R84, 0x1 ;  /* 0x000000545d5d7211 */ /* 0x000fe200078e08ff */
[----:B------:R-:W1:Y:S01]  /*54d0*/  LDCU UR43, c[0x0][0xb0c] ;  /* 0x00016180ff2b77ac */ /* 0x000e620008000800 */
[----:B--2---:R-:W-:Y:S01]  /*54e0*/  IMAD.U32 R97, RZ, RZ, UR6 ;  /* 0x00000006ff617e24 */ /* 0x004fe2000f8e00ff */
[----:B------:R-:W-:Y:S02]  /*54f0*/  MOV R96, UR7 ;  /* 0x0000000700607c02 */ /* 0x000fe40008000f00 */
[--C-:B------:R-:W-:Y:S01]  /*5500*/  IMAD R92, R92, -0x10, R93.reuse ;  /* 0xfffffff05c5c7824 */ /* 0x100fe200078e025d */
[----:B------:R-:W2:Y:S01]  /*5510*/  LDCU UR39, c[0x0][0xb30] ;  /* 0x00016600ff2777ac */ /* 0x000ea20008000800 */
[----:B------:R-:W-:Y:S01]  /*5520*/  IMAD R91, R94, -0x10, R93 ;  /* 0xfffffff05e5b7824 */ /* 0x000fe200078e025d */
[----:B------:R-:W1:Y:S01]  /*5530*/  LDCU.64 UR54, c[0x0][0x888] ;  /* 0x00011100ff3677ac */ /* 0x000e620008000a00 */
[----:B------:R-:W1:Y:S01]  /*5540*/  LDCU.64 UR40, c[0x0][0xb28] ;  /* 0x00016500ff2877ac */ /* 0x000e620008000a00 */
[----:B------:R-:W1:Y:S01]  /*5550*/  LDCU.128 UR56, c[0x0][0xb10] ;  /* 0x00016200ff3877ac */ /* 0x000e620008000c00 */
[----:B------:R-:W1:Y:S01]  /*5560*/  LDCU UR53, c[0x0][0x374] ;  /* 0x00006e80ff3577ac */ /* 0x000e620008000800 */
[----:B------:R-:W-:Y:S01]  /*5570*/  UMOV UR52, URZ ;  /* 0x000000ff00347c82 */ /* 0x000fe20008000000 */
[----:B------:R-:W-:Y:S01]  /*5580*/  UMOV UR46, URZ ;  /* 0x000000ff002e7c82 */ /* 0x000fe20008000000 */
[----:B-1234-:R-:W-:-:S07]  /*5590*/  IMAD.IADD R37, R0, 0x1, R37 ;  /* 0x0000000100257824 */ /* 0x01efce00078e0225 */
.L_x_132:
[----:B------:R-:W-:Y:S02]  /*55a0*/  LEA R3, R86, UR44, 0x3 ;  /* 0x0000002c56037c11 */ /* 0x000fe4000f8e18ff */
[----:B------:R-:W-:Y:S02]  /*55b0*/  SHF.L.U32 R0, R88, 0x1f, RZ ;  /* 0x0000001f58007819 */ /* 0x000fe400000006ff */
[----:B------:R-:W-:Y:S02]  /*55c0*/  LEA R5, R86, UR44, 0x4 ;  /* 0x0000002c56057c11 */ /* 0x000fe4000f8e20ff */
[----:B-1----:R-:W1:Y:S02]  /*55d0*/  SYNCS.PHASECHK.TRANS64.TRYWAIT P0, [R3+URZ+0x80], R0 ;  /* 0x00008000030075a7 */ /* 0x002e6400080011ff */
[----:B-12---:R-:W-:Y:S05]  /*55e0*/  @!P0 BRA `(.L_x_89) ;  /* 0x0000004800d48947 */ /* 0x006fea0003800000 */
.L_x_178:
        /* <DEDUP_REMOVED lines=11> */
[----:B------:R-:W-:Y:S01]  /*56a0*/  PLOP3.LUT P0, PT, PT, PT, UP1, 0x80, 0x8 ;  /* 0x000000000008781c */ /* 0x000fe20003f0f018 */
[----:B------:R-:W-:Y:S11]  /*56b0*/  UP2UR UR62, UPR, URZ, 0x2 ;  /* 0x00000002ff3e7883 */ /* 0x000ff60008000000 */
[----:B------:R-:W-:Y:S01]  /*56c0*/  @!UPT UIADD3 URZ, UPT, UPT, URZ, URZ, URZ ;  /* 0x000000fffffff290 */ /* 0x000fe2000fffe0ff */
[----:B-1----:R-:W-:Y:S02]  /*56d0*/  @P0 SHF.R.U32.HI R0, RZ, 0x10, R5 ;  /* 0x00000010ff000819 */ /* 0x002fe40000011605 */
        /* <DEDUP_REMOVED lines=12> */
[----:B------:R-:W2:Y:S01]  /*57a0*/  LDCU UR12, c[0x0][0xb20] ;  /* 0x00016400ff0c77ac */ /* 0x000ea20008000800 */
[----:B------:R-:W-:Y:S02]  /*57b0*/  UIMAD.WIDE.U32 UR4, UR53, UR59, URZ ;  /* 0x0000003b350472a5 */ /* 0x000fe4000f8e00ff */
[----:B------:R-:W-:Y:S02]  /*57c0*/  UIMAD.WIDE.U32 UR6, UR60, UR56, URZ ;  /* 0x000000383c0672a5 */ /* 0x000fe4000f8e00ff */
[----:B------:R-:W-:Y:S02]  /*57d0*/  UISETP.NE.AND UP0, UPT, UR58, 0x1, UPT ;  /* 0x000000013a00788c */ /* 0x000fe4000bf05270 */
[----:B------:R-:W-:Y:S02]  /*57e0*/  UIMAD.WIDE.U32 UR8, UR37, UR59, URZ ;  /* 0x0000003b250872a5 */ /* 0x000fe4000f8e00ff */
[----:B------:R-:W-:Y:S02]  /*57f0*/  UIMAD.WIDE.U32 UR10, UR38, UR56, URZ ;  /* 0x00000038260a72a5 */ /* 0x000fe4000f8e00ff */
[----:B------:R-:W-:Y:S02]  /*5800*/  UISETP.NE.AND UP1, UPT, UR43, 0x1, UPT ;  /* 0x000000012b00788c */ /* 0x000fe4000bf25270 */
[----:B------:R-:W-:Y:S01]  /*5810*/  UISETP.NE.AND UP2, UPT, UR42, 0x1, UPT ;  /* 0x000000012a00788c */ /* 0x000fe2000bf45270 */
[----:B------:R-:W-:Y:S02]  /*5820*/  UMOV UR4, UR5 ;  /* 0x0000000500047c82 */ /* 0x000fe40008000000 */
[----:B--2---:R-:W-:Y:S03]  /*5830*/  USHF.R.U32.HI UR5, URZ, UR12, UR4 ;  /* 0x0000000cff057299 */ /* 0x004fe60008011604 */
[----:B------:R-:W-:Y:S02]  /*5840*/  UMOV UR4, UR7 ;  /* 0x0000000700047c82 */ /* 0x000fe40008000000 */
[----:B------:R-:W-:Y:S02]  /*5850*/  USHF.R.U32.HI UR7, URZ, UR57, UR4 ;  /* 0x00000039ff077299 */ /* 0x000fe40008011604 */
[----:B------:R-:W-:Y:S02]  /*5860*/  USEL UR4, UR53, UR5, !UP0 ;  /* 0x0000000535047287 */ /* 0x000fe4000c000000 */
[----:B------:R-:W-:Y:S01]  /*5870*/  USEL UR7, UR60, UR7, !UP1 ;  /* 0x000000073c077287 */ /* 0x000fe2000c800000 */
[----:B------:R-:W-:Y:S01]  /*5880*/  UMOV UR5, UR9 ;  /* 0x0000000900057c82 */ /* 0x000fe20008000000 */
[----:B------:R-:W-:Y:S02]  /*5890*/  UIMAD.WIDE.U32 UR8, UR4, UR40, URZ ;  /* 0x00000028040872a5 */ /* 0x000fe4000f8e00ff */
[----:B------:R-:W-:Y:S03]  /*58a0*/  USHF.R.U32.HI UR6, URZ, UR12, UR5 ;  /* 0x0000000cff067299 */ /* 0x000fe60008011605 */
[----:B------:R-:W-:Y:S01]  /*58b0*/  UMOV UR5, UR11 ;  /* 0x0000000b00057c82 */ /* 0x000fe20008000000 */
[----:B------:R-:W-:Y:S02]  /*58c0*/  UIMAD.WIDE.U32 UR10, UR7, UR40, URZ ;  /* 0x00000028070a72a5 */ /* 0x000fe4000f8e00ff */
[----:B------:R-:W-:Y:S02]  /*58d0*/  USHF.R.U32.HI UR12, URZ, UR57, UR5 ;  /* 0x00000039ff0c7299 */ /* 0x000fe40008011605 */
[----:B------:R-:W-:Y:S01]  /*58e0*/  USEL UR6, UR37, UR6, !UP0 ;  /* 0x0000000625067287 */ /* 0x000fe2000c000000 */
[----:B------:R-:W-:Y:S02]  /*58f0*/  UMOV UR5, UR9 ;  /* 0x0000000900057c82 */ /* 0x000fe40008000000 */
[----:B------:R-:W-:Y:S01]  /*5900*/  UMOV UR10, UR11 ;  /* 0x0000000b000a7c82 */ /* 0x000fe20008000000 */
[----:B------:R-:W-:Y:S02]  /*5910*/  @UP2 USHF.R.U32.HI UR4, URZ, UR41, UR5 ;  /* 0x00000029ff042299 */ /* 0x000fe40008011605 */
[----:B------:R-:W-:Y:S02]  /*5920*/  @UP2 USHF.R.U32.HI UR7, URZ, UR41, UR10 ;  /* 0x00000029ff072299 */ /* 0x000fe4000801160a */
[----:B------:R-:W-:Y:S02]  /*5930*/  UIMAD UR4, UR42, UR4, URZ ;  /* 0x000000042a0472a4 */ /* 0x000fe4000f8e02ff */
        /* <DEDUP_REMOVED lines=8> */
[----:B------:R-:W-:Y:S02]  /*59c0*/  USEL UR11, UR6, UR4, !UP2 ;  /* 0x00000004060b7287 */ /* 0x000fe4000d000000 */
[----:B------:R-:W-:Y:S02]  /*59d0*/  UIADD3 UR8, UPT, UPT, -UR5, URZ, URZ ;  /* 0x000000ff05087290 */ /* 0x000fe4000fffe1ff */
[----:B------:R-:W-:Y:S01]  /*59e0*/  UIADD3 UR10, UPT, UPT, -UR11, URZ, URZ ;  /* 0x000000ff0b0a7290 */ /* 0x000fe2000fffe1ff */
[----:B------:R-:W-:Y:S01]  /*59f0*/  @!UP0 UMOV UR4, UR9 ;  /* 0x0000000900048c82 */ /* 0x000fe20008000000 */
[----:B------:R-:W-:Y:S02]  /*5a00*/  UIADD3 UR9, UPT, UPT, -UR6, URZ, URZ ;  /* 0x000000ff06097290 */ /* 0x000fe4000fffe1ff */
[----:B------:R-:W-:Y:S02]  /*5a10*/  @!UP0 USHF.R.U32.HI UR4, URZ, UR41, UR4 ;  /* 0x00000029ff048299 */ /* 0x000fe40008011604 */
[----:B------:R-:W-:Y:S02]  /*5a20*/  UIMAD UR10, UR42, UR10, UR6 ;  /* 0x0000000a2a0a72a4 */ /* 0x000fe4000f8e0206 */
[----:B------:R-:W-:Y:S04]  /*5a30*/  @!UP0 USEL UR4, UR5, UR4, !UP2 ;  /* 0x0000000405048287 */ /* 0x000fe8000d000000 */
[----:B------:R-:W-:Y:S02]  /*5a40*/  @!UP0 UIMAD UR10, UR7, UR10, UR4 ;  /* 0x0000000a070a82a4 */ /* 0x000fe4000f8e0204 */
[----:B------:R-:W-:Y:S02]  /*5a50*/  @!UP0 UIADD3 UR11, UPT, UPT, UR11, -UR4, URZ ;  /* 0x800000040b0b8290 */ /* 0x000fe4000fffe0ff */
[----:B------:R-:W-:Y:S02]  /*5a60*/  UIMAD UR7, UR43, UR8, UR38 ;  /* 0x000000082b0772a4 */ /* 0x000fe4000f8e0226 */
[----:B------:R-:W-:Y:S02]  /*5a70*/  @!UP0 UIMAD UR6, UR11, UR42, UR5 ;  /* 0x0000002a0b0682a4 */ /* 0x000fe4000f8e0205 */
[----:B------:R-:W-:Y:S01]  /*5a80*/  UIMAD UR4, UR58, UR9, UR37 ;  /* 0x000000093a0472a4 */ /* 0x000fe2000f8e0225 */
[----:B------:R-:W-:Y:S02]  /*5a90*/  @!UP0 UMOV UR5, UR10 ;  /* 0x0000000a00058c82 */ /* 0x000fe40008000000 */
[----:B------:R-:W-:Y:S02]  /*5aa0*/  UIMAD UR38, UR5, UR43, UR7 ;  /* 0x0000002b052672a4 */ /* 0x000fe4000f8e0207 */
[----:B------:R-:W-:Y:S11]  /*5ab0*/  UIMAD UR37, UR6, UR58, UR4 ;  /* 0x0000003a062572a4 */ /* 0x000ff6000f8e0204 */
[----:B------:R-:W-:Y:S01]  /*5ac0*/  @!UPT UIADD3 URZ, UPT, UPT, URZ, URZ, URZ ;  /* 0x000000fffffff290 */ /* 0x000fe2000fffe0ff */
.L_x_90:
[----:B------:R-:W-:Y:S01]  /*5ad0*/  UISETP.NE.AND UP0, UPT, UR39, 0x1, UPT ;  /* 0x000000012700788c */ /* 0x000fe2000bf05270 */
[----:B------:R-:W-:Y:S01]  /*5ae0*/  LOP3.LUT P0, RZ, R84, 0x1b0, RZ, 0xc0, !PT ;  /* 0x000001b054ff7812 */ /* 0x000fe2000780c0ff */
[----:B------:R-:W-:Y:S01]  /*5af0*/  USHF.L.U32 UR50, UR16, 0x7, URZ ;  /* 0x0000000710327899 */ /* 0x000fe200080006ff */
[----:B------:R-:W-:Y:S01]  /*5b00*/  BSSY.RECONVERGENT B6, `(.L_x_91) ;  /* 0x0000034000067945 */ /* 0x000fe20003800200 */
[----:B------:R-:W-:Y:S01]  /*5b10*/  USHF.L.U32 UR49, UR20, 0x7, URZ ;  /* 0x0000000714317899 */ /* 0x000fe200080006ff */
[----:B------:R-:W-:Y:S06]  /*5b20*/  IADD3 R86, PT, PT, R86, 0x1, RZ ;  /* 0x0000000156567810 */ /* 0x000fec0007ffe0ff */
[----:B------:R-:W2:Y:S01]  /*5b30*/  @!UP0 LDCU.128 UR12, c[0x0][0xb10] ;  /* 0x00016200ff0c87ac */ /* 0x000ea20008000c00 */
[----:B------:R-:W3:Y:S01]  /*5b40*/  @!UP0 LDCU UR5, c[0x0][0xb0c] ;  /* 0x00016180ff0587ac */ /* 0x000ee20008000800 */
[----:B------:R-:W4:Y:S01]  /*5b50*/  @!UP0 LDCU UR10, c[0x0][0xb20] ;  /* 0x00016400ff0a87ac */ /* 0x000f220008000800 */
[----:B--2---:R-:W-:Y:S02]  /*5b60*/  UIMAD.WIDE.U32 UR8, UR38, UR12, URZ ;  /* 0x0000000c260872a5 */ /* 0x004fe4000f8e00ff */
[----:B------:R-:W-:Y:S02]  /*5b70*/  UIMAD.WIDE.U32 UR6, UR37, UR15, URZ ;  /* 0x0000000f250672a5 */ /* 0x000fe4000f8e00ff */
[----:B------:R-:W-:Y:S03]  /*5b80*/  @!UP0 UISETP.NE.AND UP1, UPT, UR14, 0x1, UPT ;  /* 0x000000010e00888c */ /* 0x000fe6000bf25270 */
[----:B------:R-:W-:Y:S01]  /*5b90*/  @!UP0 UMOV UR4, UR9 ;  /* 0x0000000900048c82 */ /* 0x000fe20008000000 */
[----:B---3--:R-:W-:Y:S02]  /*5ba0*/  @!UP0 UISETP.NE.AND UP2, UPT, UR5, 0x1, UPT ;  /* 0x000000010500888c */ /* 0x008fe4000bf45270 */
[----:B------:R-:W-:Y:S01]  /*5bb0*/  @!UP0 USHF.R.U32.HI UR4, URZ, UR13, UR4 ;  /* 0x0000000dff048299 */ /* 0x000fe20008011604 */
[----:B------:R-:W-:Y:S02]  /*5bc0*/  @!UP0 UMOV UR6, UR7 ;  /* 0x0000000700068c82 */ /* 0x000fe40008000000 */
[----:B----4-:R-:W-:Y:S02]  /*5bd0*/  @!UP0 USHF.R.U32.HI UR6, URZ, UR10, UR6 ;  /* 0x0000000aff068299 */ /* 0x010fe40008011606 */
[----:B------:R-:W-:Y:S02]  /*5be0*/  @!UP0 USEL UR7, UR38, UR4, !UP2 ;  /* 0x0000000426078287 */ /* 0x000fe4000d000000 */
[----:B------:R-:W-:Y:S04]  /*5bf0*/  @!UP0 USEL UR6, UR37, UR6, !UP1 ;  /* 0x0000000625068287 */ /* 0x000fe8000c800000 */
[----:B------:R-:W-:Y:S02]  /*5c00*/  @!UP0 UIADD3 UR4, UPT, UPT, -UR7, UR6, URZ ;  /* 0x0000000607048290 */ /* 0x000fe4000fffe1ff */
[----:B------:R-:W-:Y:S02]  /*5c10*/  @!UP0 UIADD3 UR6, UPT, UPT, UR7, -UR6, URZ ;  /* 0x8000000607068290 */ /* 0x000fe4000fffe0ff */
[----:B------:R-:W-:Y:S02]  /*5c20*/  @!UP0 UIMAD UR38, UR4, UR5, UR38 ;  /* 0x00000005042682a4 */ /* 0x000fe4000f8e0226 */
[----:B------:R-:W-:Y:S01]  /*5c30*/  @!UP0 UIMAD UR37, UR6, UR14, UR37 ;  /* 0x0000000e062582a4 */ /* 0x000fe2000f8e0225 */
[----:B------:R-:W-:Y:S11]  /*5c40*/  @!P0 BRA `(.L_x_92) ;  /* 0x00000000007c8947 */ /* 0x000ff60003800000 */
[----:B------:R-:W2:Y:S01]  /*5c50*/  LDCU.64 UR8, c[0x4][0x80] ;  /* 0x01001000ff0877ac */ /* 0x000ea20008000a00 */
[----:B------:R-:W-:Y:S01]  /*5c60*/  MOV R2, 0x0 ;  /* 0x0000000000027802 */ /* 0x000fe20000000f00 */
[----:B------:R-:W-:Y:S02]  /*5c70*/  HFMA2 R12, -RZ, RZ, 0, 5.9604644775390625e-08 ;  /* 0x00000001ff0c7431 */ /* 0x000fe400000001ff */
[----:B------:R-:W-:Y:S01]  /*5c80*/  IMAD.MOV.U32 R8, RZ, RZ, 0x70 ;  /* 0x00000070ff087424 */ /* 0x000fe200078e00ff */
[----:B------:R3:W4:Y:S01]  /*5c90*/  LDC.64 R14, c[0x4][R2] ;  /* 0x01000000020e7b82 */ /* 0x0007220000000a00 */
[----:B------:R-:W1:Y:S01]  /*5ca0*/  LDCU.64 UR6, c[0x4][0x88] ;  /* 0x01001100ff0677ac */ /* 0x000e620008000a00 */
[----:B------:R-:W-:Y:S01]  /*5cb0*/  IMAD.MOV.U32 R13, RZ, RZ, RZ ;  /* 0x000000ffff0d7224 */ /* 0x000fe200078e00ff */
[----:B------:R-:W1:Y:S01]  /*5cc0*/  LDCU.64 UR4, c[0x4][0x8] ;  /* 0x01000100ff0477ac */ /* 0x000e620008000a00 */
[----:B--2---:R-:W-:Y:S01]  /*5cd0*/  MOV R5, UR9 ;  /* 0x0000000900057c02 */ /* 0x004fe20008000f00 */
[----:B------:R-:W-:Y:S01]  /*5ce0*/  IMAD.U32 R4, RZ, RZ, UR8 ;  /* 0x00000008ff047e24 */ /* 0x000fe2000f8e00ff */
[----:B-1----:R-:W-:Y:S01]  /*5cf0*/  MOV R7, UR7 ;  /* 0x0000000700077c02 */ /* 0x002fe20008000f00 */
[----:B------:R-:W-:Y:S01]  /*5d00*/  IMAD.U32 R6, RZ, RZ, UR6 ;  /* 0x00000006ff067e24 */ /* 0x000fe2000f8e00ff */
[----:B------:R-:W-:Y:S01]  /*5d10*/  MOV R11, UR5 ;  /* 0x00000005000b7c02 */ /* 0x000fe20008000f00 */
[----:B------:R-:W-:Y:S02]  /*5d20*/  IMAD.U32 R10, RZ, RZ, UR4 ;  /* 0x00000004ff0a7e24 */ /* 0x000fe4000f8e00ff */
[----:B------:R-:W-:Y:S07]  /*5d30*/  LEPC R20, `(.L_x_93) ;  /* 0x000000001014794e */ /* 0x000fee0000000000 */
[----:B---345:R-:W-:Y:S05]  /*5d40*/  CALL.ABS.NOINC R14 ;  /* 0x000000000e007343 */ /* 0x038fea0003c00000 */
.L_x_93:
[----:B------:R-:W1:Y:S01]  /*5d50*/  LDCU.64 UR8, c[0x4][0x80] ;  /* 0x01001000ff0877ac */ /* 0x000e620008000a00 */
[----:B------:R-:W2:Y:S01]  /*5d60*/  LDC.64 R2, c[0x4][R2] ;  /* 0x0100000002027b82 */ /* 0x000ea20000000a00 */
[----:B------:R-:W-:Y:S02]  /*5d70*/  HFMA2 R12, -RZ, RZ, 0, 5.9604644775390625e-08 ;  /* 0x00000001ff0c7431 */ /* 0x000fe400000001ff */
[----:B------:R-:W-:Y:S02]  /*5d80*/  IMAD.MOV.U32 R8, RZ, RZ, 0x70 ;  /* 0x00000070ff087424 */ /* 0x000fe400078e00ff */
[----:B------:R-:W-:Y:S01]  /*5d90*/  IMAD.MOV.U32 R13, RZ, RZ, RZ ;  /* 0x000000ffff0d7224 */ /* 0x000fe200078e00ff */
[----:B------:R-:W3:Y:S01]  /*5da0*/  LDCU.64 UR6, c[0x4][0x88] ;  /* 0x01001100ff0677ac */ /* 0x000ee20008000a00 */
[----:B------:R-:W4:Y:S01]  /*5db0*/  LDCU.64 UR4, c[0x4][0x8] ;  /* 0x01000100ff0477ac */ /* 0x000f220008000a00 */
[----:B-1----:R-:W-:Y:S02]  /*5dc0*/  MOV R4, UR8 ;  /* 0x0000000800047c02 */ /* 0x002fe40008000f00 */
[----:B------:R-:W-:Y:S02]  /*5dd0*/  MOV R5, UR9 ;  /* 0x0000000900057c02 */ /* 0x000fe40008000f00 */
[----:B---3--:R-:W-:Y:S01]  /*5de0*/  MOV R7, UR7 ;  /* 0x0000000700077c02 */ /* 0x008fe20008000f00 */
[----:B------:R-:W-:Y:S01]  /*5df0*/  IMAD.U32 R6, RZ, RZ, UR6 ;  /* 0x00000006ff067e24 */ /* 0x000fe2000f8e00ff */
[----:B----4-:R-:W-:Y:S01]  /*5e00*/  MOV R11, UR5 ;  /* 0x00000005000b7c02 */ /* 0x010fe20008000f00 */
[----:B------:R-:W-:Y:S02]  /*5e10*/  IMAD.U32 R10, RZ, RZ, UR4 ;  /* 0x00000004ff0a7e24 */ /* 0x000fe4000f8e00ff */
[----:B------:R-:W-:Y:S07]  /*5e20*/  LEPC R20, `(.L_x_92) ;  /* 0x000000001014794e */ /* 0x000fee0000000000 */
[----:B--2---:R-:W-:Y:S05]  /*5e30*/  CALL.ABS.NOINC R2 ;  /* 0x0000000002007343 */ /* 0x004fea0003c00000 */
.L_x_92:
[----:B------:R-:W-:Y:S05]  /*5e40*/  BSYNC.RECONVERGENT B6 ;  /* 0x0000000000067941 */ /* 0x000fea0003800200 */
.L_x_91:
[----:B------:R-:W-:Y:S02]  /*5e50*/  R2UR UR6, R83 ;  /* 0x00000000530672ca */ /* 0x000fe400000e0000 */
[----:B------:R-:W-:Y:S02]  /*5e60*/  R2UR UR5, R97 ;  /* 0x00000000610572ca */ /* 0x000fe400000e0000 */
[----:B------:R-:W-:Y:S02]  /*5e70*/  R2UR UR4, R96 ;  /* 0x00000000600472ca */ /* 0x000fe400000e0000 */
[----:B------:R-:W-:Y:S02]  /*5e80*/  ISETP.NE.U32.AND P4, PT, R78, RZ, PT ;  /* 0x000000ff4e00720c */ /* 0x000fe40003f85070 */
[----:B------:R-:W-:Y:S02]  /*5e90*/  ISETP.NE.U32.AND P2, PT, RZ, UR54, PT ;  /* 0x00000036ff007c0c */ /* 0x000fe4000bf45070 */
[----:B------:R-:W-:Y:S02]  /*5ea0*/  ISETP.NE.AND.EX P4, PT, R79, RZ, PT, P4 ;  /* 0x000000ff4f00720c */ /* 0x000fe40003f85340 */
[----:B------:R-:W-:Y:S01]  /*5eb0*/  ISETP.NE.AND.EX P2, PT, RZ, UR55, PT, P2 ;  /* 0x00000037ff007c0c */ /* 0x000fe2000bf45320 */
[----:B------:R-:W-:Y:S02]  /*5ec0*/  UISETP.NE.AND UP2, UPT, UR6, URZ, UPT ;  /* 0x000000ff0600728c */ /* 0x000fe4000bf45270 */
[----:B------:R-:W-:Y:S04]  /*5ed0*/  UISETP.NE.U32.AND UP0, UPT, UR5, URZ, UPT ;  /* 0x000000ff0500728c */ /* 0x000fe8000bf05070 */
[----:B------:R-:W-:Y:S01]  /*5ee0*/  UISETP.NE.AND.EX UP1, UPT, UR4, URZ, UPT, UP0 ;  /* 0x000000ff0400728c */ /* 0x000fe2000bf25300 */
[----:B------:R-:W-:Y:S01]  /*5ef0*/  PLOP3.LUT P1, PT, PT, PT, UP2, 0x80, 0x8 ;  /* 0x000000000008781c */ /* 0x000fe20003f2f028 */
[----:B------:R-:W-:Y:S03]  /*5f00*/  UPLOP3.LUT UP0, UPT, UPT, UPT, UPT, 0x40, 0x4 ;  /* 0x000000000004789c */ /* 0x000fe60003f0e870 */
[----:B------:R-:W-:Y:S06]  /*5f10*/  @UP2 UPLOP3.LUT UP0, UPT, UPT, UPT, UP1, 0x80, 0x8 ;  /* 0x000000000008289c */ /* 0x000fec0003f0f010 */
[----:B------:R-:W-:Y:S01]  /*5f20*/  PLOP3.LUT P0, PT, PT, PT, UP0, 0x80, 0x8 ;  /* 0x000000000008781c */ /* 0x000fe20003f0f008 */
[----:B------:R-:W-:Y:S01]  /*5f30*/  @!UPT UIADD3 URZ, UPT, UPT, URZ, URZ, URZ ;  /* 0x000000fffffff290 */ /* 0x000fe2000fffe0ff */
[----:B------:R-:W-:Y:S11]  /*5f40*/  BRA.U !UP1, `(.L_x_94) ;  /* 0x0000000109407547 */ /* 0x000ff6000b800000 */
[----:B------:R-:W-:Y:S01]  /*5f50*/  UISETP.NE.U32.AND UP0, UPT, UR54, URZ, UPT ;  /* 0x000000ff3600728c */ /* 0x000fe2000bf05070 */
[----:B------:R-:W-:Y:S01]  /*5f60*/  R2UR UR6, R97 ;  /* 0x00000000610672ca */ /* 0x000fe200000e0000 */
[----:B------:R-:W2:Y:S01]  /*5f70*/  LDCU.64 UR8, c[0x0][0x358] ;  /* 0x00006b00ff0877ac */ /* 0x000ea20008000a00 */
[----:B------:R-:W-:Y:S02]  /*5f80*/  HFMA2 R80, -RZ, RZ, 0, 5.9604644775390625e-08 ;  /* 0x00000001ff507431 */ /* 0x000fe400000001ff */
[----:B-1----:R-:W-:Y:S01]  /*5f90*/  IMAD.MOV.U32 R0, RZ, RZ, 0x1 ;  /* 0x00000001ff007424 */ /* 0x002fe200078e00ff */
[----:B------:R-:W-:Y:S06]  /*5fa0*/  UISETP.NE.AND.EX UP0, UPT, UR55, URZ, UPT, UP0 ;  /* 0x000000ff3700728c */ /* 0x000fec000bf05300 */
[----:B------:R-:W-:Y:S05]  /*5fb0*/  PLOP3.LUT P3, PT, PT, PT, UP0, 0x80, 0x8 ;  /* 0x000000000008781c */ /* 0x000fea0003f6f008 */
[----:B------:R-:W1:Y:S01]  /*5fc0*/  @UP0 LDCU.64 UR4, c[0x0][0x888] ;  /* 0x00011100ff0407ac */ /* 0x000e620008000a00 */
[----:B------:R-:W-:Y:S07]  /*5fd0*/  @UP0 UIMAD UR6, UR36, UR6, URZ ;  /* 0x00000006240602a4 */ /* 0x000fee000f8e02ff */
[----:B------:R-:W-:Y:S01]  /*5fe0*/  @!P3 PRMT R80, R0, 0x7610, R80 ;  /* 0x000076100050b816 */ /* 0x000fe20000000050 */
[----:B-1----:R-:W-:Y:S06]  /*5ff0*/  @UP0 UIMAD.WIDE UR4, UR6, 0x4, UR4 ;  /* 0x00000004060408a5 */ /* 0x002fec000f8e0204 */
[----:B------:R-:W-:Y:S02]  /*6000*/  IMAD.U32 R2, RZ, RZ, UR4 ;  /* 0x00000004ff027e24 */ /* 0x000fe4000f8e00ff */
[----:B------:R-:W-:Y:S03]  /*6010*/  IMAD.U32 R3, RZ, RZ, UR5 ;  /* 0x00000005ff037e24 */ /* 0x000fe6000f8e00ff */
[----:B------:R-:W1:Y:S02]  /*6020*/  @!UP0 LDCU UR4, c[0x0][0x880] ;  /* 0x00011000ff0487ac */ /* 0x000e640008000800 */
[----:B--2--5:R2:W5:Y:S02]  /*6030*/  @P3 LDG.E R41, desc[UR8][R2.64] ;  /* 0x0000000802293981 */ /* 0x024564000c1e1900 */
[----:B-12---:R-:W-:Y:S02]  /*6040*/  @!P3 MOV R41, UR4 ;  /* 0x000000040029bc02 */ /* 0x006fe40008000f00 */
.L_x_94:
[----:B------:R-:W-:Y:S05]  /*6050*/  @!P4 BRA `(.L_x_95) ;  /* 0x000000000024c947 */ /* 0x000fea0003800000 */
[----:B------:R-:W-:Y:S01]  /*6060*/  ISETP.NE.U32.AND P3, PT, R76, RZ, PT ;  /* 0x000000ff4c00720c */ /* 0x000fe20003f65070 */
[----:B------:R-:W2:Y:S03]  /*6070*/  LDCU.64 UR4, c[0x0][0x358] ;  /* 0x00006b00ff0477ac */ /* 0x000ea60008000a00 */
[----:B------:R-:W-:Y:S11]  /*6080*/  ISETP.NE.AND.EX P3, PT, R77, RZ, PT, P3 ;  /* 0x000000ff4d00720c */ /* 0x000ff60003f65330 */
[----:B------:R-:W-:Y:S02]  /*6090*/  @!UPT UIADD3 URZ, UPT, UPT, URZ, URZ, URZ ;  /* 0x000000fffffff290 */ /* 0x000fe4000fffe0ff */
[----:B------:R-:W3:Y:S01]  /*60a0*/  @P3 LDC.64 R2, c[0x0][0x8a8] ;  /* 0x00022a00ff023b82 */ /* 0x000ee20000000a00 */
[----:B-1----:R-:W-:Y:S04]  /*60b0*/  @P3 IMAD R0, R78, UR36, RZ ;  /* 0x000000244e003c24 */ /* 0x002fe8000f8e02ff */
[----:B---3--:R-:W-:Y:S05]  /*60c0*/  @P3 IMAD.WIDE R2, R0, 0x4, R2 ;  /* 0x0000000400023825 */ /* 0x008fea00078e0202 */
[----:B--2--5:R2:W5:Y:S02]  /*60d0*/  @P3 LDG.E R38, desc[UR4][R2.64] ;  /* 0x0000000402263981 */ /* 0x024564000c1e1900 */
[----:B--2---:R-:W3:Y:S02]  /*60e0*/  @!P3 LDC R38, c[0x0][0x8a0] ;  /* 0x00022800ff26bb82 */ /* 0x004ee40000000800 */
.L_x_95:
[----:B-----5:R-:W-:Y:S01]  /*60f0*/  FSETP.NEU.AND P3, PT, R41, RZ, PT ;  /* 0x000000ff2900720b */ /* 0x020fe20003f6d000 */
[----:B------:R-:W-:Y:S01]  /*6100*/  BSSY B1, `(.L_x_96) ;  /* 0x0000039000017945 */ /* 0x000fe20003800000 */
[----:B------:R-:W-:Y:S01]  /*6110*/  SEL R3, RZ, 0xffffffff, P2 ;  /* 0xffffffffff037807 */ /* 0x000fe20001000000 */
[----:B------:R-:W-:Y:S01]  /*6120*/  IMAD.MOV.U32 R47, RZ, RZ, 0x1 ;  /* 0x00000001ff2f7424 */ /* 0x000fe200078e00ff */
[----:B------:R-:W-:Y:S01]  /*6130*/  @P1 LOP3.LUT P2, RZ, R80, 0xff, RZ, 0xc0, !PT ;  /* 0x000000ff50ff1812 */ /* 0x000fe2000784c0ff */
[----:B------:R-:W-:Y:S01]  /*6140*/  IMAD R39, R36, 0x80, R37 ;  /* 0x0000008024277824 */ /* 0x000fe200078e0225 */
[----:B------:R-:W-:Y:S01]  /*6150*/  @P1 SEL R2, RZ, 0xffffffff, P3 ;  /* 0xffffffffff021807 */ /* 0x000fe20001800000 */
[----:B------:R-:W-:Y:S01]  /*6160*/  IMAD R87, R94, -0x10, R92 ;  /* 0xfffffff05e577824 */ /* 0x000fe200078e025c */
[----:B------:R-:W-:Y:S01]  /*6170*/  LOP3.LUT R90, R90, 0x1, RZ, 0x3c, !PT ;  /* 0x000000015a5a7812 */ /* 0x000fe200078e3cff */
[----:B------:R-:W-:Y:S01]  /*6180*/  IMAD.MOV.U32 R46, RZ, RZ, RZ ;  /* 0x000000ffff2e7224 */ /* 0x000fe200078e00ff */
[----:B------:R-:W-:Y:S02]  /*6190*/  @P0 SEL R2, R3, R2, !P2 ;  /* 0x0000000203020207 */ /* 0x000fe40005000000 */
[----:B------:R-:W-:Y:S02]  /*61a0*/  CS2R R74, SRZ ;  /* 0x00000000004a7805 */ /* 0x000fe4000001ff00 */
[----:B------:R-:W-:Y:S02]  /*61b0*/  LEA R99, R36, UR44, 0x3 ;  /* 0x0000002c24637c11 */ /* 0x000fe4000f8e18ff */
[----:B------:R-:W-:Y:S02]  /*61c0*/  CS2R R72, SRZ ;  /* 0x0000000000487805 */ /* 0x000fe4000001ff00 */
[----:B------:R-:W-:Y:S02]  /*61d0*/  @P1 LOP3.LUT R2, R2, 0x1, RZ, 0xc0, !PT ;  /* 0x0000000102021812 */ /* 0x000fe400078ec0ff */
[----:B------:R-:W-:Y:S02]  /*61e0*/  CS2R R66, SRZ ;  /* 0x0000000000427805 */ /* 0x000fe4000001ff00 */
[----:B-1----:R-:W-:Y:S02]  /*61f0*/  SHF.L.U32 R0, R89, 0x1f, RZ ;  /* 0x0000001f59007819 */ /* 0x002fe400000006ff */
[----:B------:R-:W-:Y:S02]  /*6200*/  CS2R R64, SRZ ;  /* 0x0000000000407805 */ /* 0x000fe4000001ff00 */
[----:B------:R-:W-:Y:S02]  /*6210*/  ISETP.NE.U32.OR P5, PT, R2, 0x1, !P1 ;  /* 0x000000010200780c */ /* 0x000fe40004fa5470 */
[----:B------:R-:W-:Y:S02]  /*6220*/  CS2R R58, SRZ ;  /* 0x00000000003a7805 */ /* 0x000fe4000001ff00 */
[----:B------:R-:W-:Y:S02]  /*6230*/  PLOP3.LUT P2, PT, PT, PT, UP1, 0x80, 0x8 ;  /* 0x000000000008781c */ /* 0x000fe40003f4f018 */
[----:B------:R-:W-:Y:S02]  /*6240*/  CS2R R56, SRZ ;  /* 0x0000000000387805 */ /* 0x000fe4000001ff00 */
[----:B------:R-:W-:Y:S02]  /*6250*/  LOP3.LUT P4, R85, R80, 0xff, RZ, 0xc0, !PT ;  /* 0x000000ff50557812 */ /* 0x000fe4000788c0ff */
[----:B------:R-:W-:Y:S02]  /*6260*/  CS2R R50, SRZ ;  /* 0x0000000000327805 */ /* 0x000fe4000001ff00 */
[----:B------:R-:W-:Y:S02]  /*6270*/  SEL R2, RZ, 0xffffffff, P3 ;  /* 0xffffffffff027807 */ /* 0x000fe40001800000 */
[----:B------:R-:W-:Y:S02]  /*6280*/  CS2R R48, SRZ ;  /* 0x0000000000307805 */ /* 0x000fe4000001ff00 */
[----:B------:R-:W-:Y:S02]  /*6290*/  P2R R98, PR, RZ, 0x20 ;  /* 0x00000020ff627803 */ /* 0x000fe40000000000 */
[----:B------:R-:W-:Y:S02]  /*62a0*/  @P5 SHF.L.U32 R4, R90, 0x1f, RZ ;  /* 0x0000001f5a045819 */ /* 0x000fe400000006ff */
[----:B------:R-:W-:Y:S02]  /*62b0*/  @P2 SEL R2, R3, R2, !P4 ;  /* 0x0000000203022207 */ /* 0x000fe40006000000 */
[----:B------:R-:W1:Y:S02]  /*62c0*/  @P5 SYNCS.PHASECHK.TRANS64.TRYWAIT P1, [UR44+0x30], R4 ;  /* 0x00003004ff0055a7 */ /* 0x000e64000802112c */
[----:B------:R-:W-:Y:S04]  /*62d0*/  LOP3.LUT R2, R2, 0x1, RZ, 0xc0, !PT ;  /* 0x0000000102027812 */ /* 0x000fe800078ec0ff */
[----:B------:R-:W-:Y:S04]  /*62e0*/  ISETP.NE.U32.AND P2, PT, R2, 0x1, PT ;  /* 0x000000010200780c */ /* 0x000fe80003f45070 */
[----:B------:R-:W-:Y:S01]  /*62f0*/  P2R R60, PR, RZ, 0x4 ;  /* 0x00000004ff3c7803 */ /* 0x000fe20000000000 */
[----:B------:R2:W4:Y:S01]  /*6300*/  SYNCS.PHASECHK.TRANS64.TRYWAIT P0, [R99+URZ+0xa0], R0 ;  /* 0x0000a000630075a7 */ /* 0x00052200080011ff */
[----:B-1----:R-:W-:Y:S01]  /*6310*/  @P5 SEL R47, RZ, 0x1, !P1 ;  /* 0x00000001ff2f5807 */ /* 0x002fe20004800000 */
[----:B--2---:R-:W-:Y:S06]  /*6320*/  @!P5 BRA `(.L_x_97) ;  /* 0x000000000058d947 */ /* 0x004fec0003800000 */
[----:B------:R-:W-:Y:S01]  /*6330*/  IMAD.MOV.U32 R75, RZ, RZ, RZ ;  /* 0x000000ffff4b7224 */ /* 0x000fe200078e00ff */
[----:B------:R-:W-:Y:S01]  /*6340*/  ISETP.NE.AND P1, PT, R47, RZ, PT ;  /* 0x000000ff2f00720c */ /* 0x000fe20003f25270 */
[----:B------:R-:W-:Y:S01]  /*6350*/  BSSY B0, `(.L_x_98) ;  /* 0x000000c000007945 */ /* 0x000fe20003800000 */
[----:B------:R-:W-:Y:S02]  /*6360*/  CS2R R50, SRZ ;  /* 0x0000000000327805 */ /* 0x000fe4000001ff00 */
[----:B------:R-:W-:Y:S02]  /*6370*/  CS2R R48, SRZ ;  /* 0x0000000000307805 */ /* 0x000fe4000001ff00 */
[----:B------:R-:W-:Y:S02]  /*6380*/  CS2R R58, SRZ ;  /* 0x00000000003a7805 */ /* 0x000fe4000001ff00 */
[----:B------:R-:W-:Y:S02]  /*6390*/  CS2R R56, SRZ ;  /* 0x0000000000387805 */ /* 0x000fe4000001ff00 */
[----:B------:R-:W-:Y:S02]  /*63a0*/  CS2R R66, SRZ ;  /* 0x0000000000427805 */ /* 0x000fe4000001ff00 */
[----:B------:R-:W-:Y:S02]  /*63b0*/  CS2R R64, SRZ ;  /* 0x0000000000407805 */ /* 0x000fe4000001ff00 */
[----:B------:R-:W-:Y:S01]  /*63c0*/  CS2R R72, SRZ ;  /* 0x0000000000487805 */ /* 0x000fe2000001ff00 */
[----:B------:R-:W-:Y:S06]  /*63d0*/  @P1 BRA `(.L_x_99) ;  /* 0x00000000000c1947 */ /* 0x000fec0003800000 */
[----:B------:R-:W-:Y:S04]  /*63e0*/  SHF.L.U32 R3, R90, 0x1f, RZ ;  /* 0x0000001f5a037819 */ /* 0x000fe800000006ff */
[----:B------:R-:W1:Y:S02]  /*63f0*/  SYNCS.PHASECHK.TRANS64.TRYWAIT P1, [UR44+0x30], R3 ;  /* 0x00003003ff0075a7 */ /* 0x000e64000802112c */
[----:B-1----:R-:W-:Y:S05]  /*6400*/  @!P1 BRA `(.L_x_100) ;  /* 0x0000003c00609947 */ /* 0x002fea0003800000 */
.L_x_99:
[----:B------:R-:W-:Y:S05]  /*6410*/  BSYNC B0 ;  /* 0x0000000000007941 */ /* 0x000fea0003800000 */
.L_x_98:
[----:B------:R-:W-:Y:S01]  /*6420*/  ISETP.NE.AND P1, PT, R60, RZ, PT ;  /* 0x000000ff3c00720c */ /* 0x000fe20003f25270 */
[----:B------:R-:W-:Y:S11]  /*6430*/  HFMA2 R46, -RZ, RZ, 0, 5.9604644775390625e-08 ;  /* 0x00000001ff2e7431 */ /* 0x000ff600000001ff */
[----:B------:R-:W-:Y:S01]  /*6440*/  @!UPT UIADD3 URZ, UPT, UPT, URZ, URZ, URZ ;  /* 0x000000fffffff290 */ /* 0x000fe2000fffe0ff */
[----:B------:R2:W1:Y:S04]  /*6450*/  @P1 LDS.128 R48, [R93] ;  /* 0x000000005d301984 */ /* 0x0004680000000c00 */
[----:B------:R2:W1:Y:S04]  /*6460*/  @P1 LDS.128 R56, [R92+0x10] ;  /* 0x000010005c381984 */ /* 0x0004680000000c00 */
[----:B------:R2:W1:Y:S04]  /*6470*/  @P1 LDS.128 R64, [R91+0x20] ;  /* 0x000020005b401984 */ /* 0x0004680000000c00 */
[----:B------:R2:W1:Y:S02]  /*6480*/  @P1 LDS.128 R72, [R87+0x30] ;  /* 0x0000300057481984 */ /* 0x0004640000000c00 */
.L_x_97:
[----:B------:R-:W-:Y:S05]  /*6490*/  BSYNC B1 ;  /* 0x0000000000017941 */ /* 0x000fea0003800000 */
.L_x_96:
[----:B-1----:R-:W-:Y:S04]  /*64a0*/  SHF.R.U32.HI R2, RZ, 0x15, R39 ;  /* 0x00000015ff027819 */ /* 0x002fe80000011627 */
[----:B------:R-:W-:Y:S01]  /*64b0*/  LOP3.LUT P1, RZ, R2, 0x3, R81, 0x48, !PT ;  /* 0x0000000302ff7812 */ /* 0x000fe20007824851 */
[----:B------:R-:W-:Y:S01]  /*64c0*/  @!UPT UIADD3 URZ, UPT, UPT, URZ, URZ, URZ ;  /* 0x000000fffffff290 */ /* 0x000fe2000fffe0ff */
[----:B----4-:R-:W-:Y:S11]  /*64d0*/  @P0 BRA `(.L_x_101) ;  /* 0x0000000000080947 */ /* 0x010ff60003800000 */
[----:B------:R-:W1:Y:S02]  /*64e0*/  SYNCS.PHASECHK.TRANS64.TRYWAIT P0, [R99+URZ+0xa0], R0 ;  /* 0x0000a000630075a7 */ /* 0x000e6400080011ff */
[----:B-1----:R-:W-:Y:S05]  /*64f0*/  @!P0 BRA `(.L_x_102) ;  /* 0x0000003c003c8947 */ /* 0x002fea0003800000 */
.L_x_101:
[----:B------:R-:W-:Y:S05]  /*6500*/  @!P1 BRA `(.L_x_103) ;  /* 0x0000000000409947 */ /* 0x000fea0003800000 */
[----:B------:R-:W4:Y:S01]  /*6510*/  LDCU.64 UR8, c[0x4][0x70] ;  /* 0x01000e00ff0877ac */ /* 0x000f220008000a00 */
[----:B------:R-:W-:Y:S01]  /*6520*/  MOV R3, 0x0 ;  /* 0x0000000000037802 */ /* 0x000fe20000000f00 */
[----:B------:R-:W-:Y:S02]  /*6530*/  HFMA2 R12, -RZ, RZ, 0, 5.9604644775390625e-08 ;  /* 0x00000001ff0c7431 */ /* 0x000fe400000001ff */
[----:B------:R-:W-:Y:S02]  /*6540*/  IMAD.MOV.U32 R8, RZ, RZ, 0x192 ;  /* 0x00000192ff087424 */ /* 0x000fe400078e00ff */
[----:B------:R-:W-:Y:S01]  /*6550*/  IMAD.MOV.U32 R13, RZ, RZ, RZ ;  /* 0x000000ffff0d7224 */ /* 0x000fe200078e00ff */
[----:B------:R-:W5:Y:S01]  /*6560*/  LDCU.64 UR6, c[0x4][0x78] ;  /* 0x01000f00ff0677ac */ /* 0x000f620008000a00 */
[----:B------:R-:W1:Y:S01]  /*6570*/  LDC.64 R2, c[0x4][R3] ;  /* 0x0100000003027b82 */ /* 0x000e620000000a00 */
[----:B------:R-:W2:Y:S01]  /*6580*/  LDCU.64 UR4, c[0x4][0x10] ;  /* 0x01000200ff0477ac */ /* 0x000ea20008000a00 */
[----:B----4-:R-:W-:Y:S01]  /*6590*/  MOV R5, UR9 ;  /* 0x0000000900057c02 */ /* 0x010fe20008000f00 */
[----:B------:R-:W-:Y:S01]  /*65a0*/  IMAD.U32 R4, RZ, RZ, UR8 ;  /* 0x00000008ff047e24 */ /* 0x000fe2000f8e00ff */
[----:B-----5:R-:W-:Y:S01]  /*65b0*/  MOV R7, UR7 ;  /* 0x0000000700077c02 */ /* 0x020fe20008000f00 */
[----:B------:R-:W-:Y:S01]  /*65c0*/  IMAD.U32 R6, RZ, RZ, UR6 ;  /* 0x00000006ff067e24 */ /* 0x000fe2000f8e00ff */
[----:B--2---:R-:W-:Y:S01]  /*65d0*/  MOV R11, UR5 ;  /* 0x00000005000b7c02 */ /* 0x004fe20008000f00 */
[----:B------:R-:W-:Y:S02]  /*65e0*/  IMAD.U32 R10, RZ, RZ, UR4 ;  /* 0x00000004ff0a7e24 */ /* 0x000fe4000f8e00ff */
[----:B------:R-:W-:Y:S07]  /*65f0*/  LEPC R20, `(.L_x_103) ;  /* 0x000000001014794e */ /* 0x000fee0000000000 */
[----:B-1-3--:R-:W-:Y:S05]  /*6600*/  CALL.ABS.NOINC R2 ;  /* 0x0000000002007343 */ /* 0x00afea0003c00000 */
.L_x_103:
[----:B------:R-:W-:Y:S05]  /*6610*/  WARPSYNC.ALL ;  /* 0x0000000000007948 */ /* 0x000fea0003800000 */
[----:B------:R-:W-:Y:S01]  /*6620*/  R2UR UR4, R39 ;  /* 0x00000000270472ca */ /* 0x000fe200000e0000 */
[--C-:B------:R-:W-:Y:S01]  /*6630*/  HADD2.F32 R40, -RZ, R48.reuse.H0_H0 ;  /* 0x20000030ff287230 */ /* 0x100fe20000004100 */
[----:B------:R-:W-:Y:S01]  /*6640*/  ISETP.NE.AND P0, PT, R95, RZ, PT ;  /* 0x000000ff5f00720c */ /* 0x000fe20003f05270 */
[----:B------:R-:W-:Y:S01]  /*6650*/  HADD2.F32 R43, -RZ, R48.H1_H1 ;  /* 0x30000030ff2b7230 */ /* 0x000fe20000004100 */
[----:B------:R-:W-:Y:S01]  /*6660*/  BSSY.RECONVERGENT B0, `(.L_x_104) ;  /* 0x0000086000007945 */ /* 0x000fe20003800200 */
[----:B------:R-:W-:Y:S02]  /*6670*/  HADD2.F32 R42, -RZ, R49.H0_H0 ;  /* 0x20000031ff2a7230 */ /* 0x000fe40000004100 */
[----:B------:R-:W-:Y:S02]  /*6680*/  HADD2.F32 R45, -RZ, R51.H0_H0 ;  /* 0x20000033ff2d7230 */ /* 0x000fe40000004100 */
[----:B------:R-:W-:Y:S04]  /*6690*/  HADD2.F32 R44, -RZ, R75.H1_H1 ;  /* 0x3000004bff2c7230 */ /* 0x000fe80000004100 */
[----:B------:R-:W1:Y:S02]  /*66a0*/  LDTM.x32 R4, tmem[UR4] ;  /* 0x00000004000479ee */ /* 0x000e6400082c0000 */
[C---:B-1-3--:R-:W-:Y:S01]  /*66b0*/  FMUL R0, R38.reuse, R4 ;  /* 0x0000000426007220 */ /* 0x04afe20000400000 */
[C---:B------:R-:W-:Y:S01]  /*66c0*/  FMUL R2, R38.reuse, R5 ;  /* 0x0000000526027220 */ /* 0x040fe20000400000 */
[C---:B------:R-:W-:Y:S01]  /*66d0*/  FMUL R3, R38.reuse, R6 ;  /* 0x0000000626037220 */ /* 0x040fe20000400000 */
[C---:B------:R-:W-:Y:S01]  /*66e0*/  FMUL R7, R38.reuse, R7 ;  /* 0x0000000726077220 */ /* 0x040fe20000400000 */
[C---:B------:R-:W-:Y:S01]  /*66f0*/  FFMA R0, R41.reuse, R40, R0 ;  /* 0x0000002829007223 */ /* 0x040fe20000000000 */
[----:B------:R-:W-:Y:S02]  /*6700*/  HADD2.F32 R40, -RZ, R49.H1_H1 ;  /* 0x30000031ff287230 */ /* 0x000fe40000004100 */
[C---:B------:R-:W-:Y:S01]  /*6710*/  FFMA R2, R41.reuse, R43, R2 ;  /* 0x0000002b29027223 */ /* 0x040fe20000000002 */
[C---:B------:R-:W-:Y:S01]  /*6720*/  FFMA R3, R41.reuse, R42, R3 ;  /* 0x0000002a29037223 */ /* 0x040fe20000000003 */
[--C-:B------:R-:W-:Y:S02]  /*6730*/  HADD2.F32 R43, -RZ, R50.reuse.H0_H0 ;  /* 0x20000032ff2b7230 */ /* 0x100fe40000004100 */
[----:B------:R-:W-:Y:S01]  /*6740*/  FMUL R4, R38, R8 ;  /* 0x0000000826047220 */ /* 0x000fe20000400000 */
[----:B------:R-:W-:Y:S01]  /*6750*/  HADD2.F32 R42, -RZ, R50.H1_H1 ;  /* 0x30000032ff2a7230 */ /* 0x000fe20000004100 */
[----:B------:R-:W-:Y:S01]  /*6760*/  F2FP.F16.F32.PACK_AB R52, R2, R0 ;  /* 0x000000000234723e */ /* 0x000fe200000000ff */
[C---:B------:R-:W-:Y:S01]  /*6770*/  FFMA R7, R41.reuse, R40, R7 ;  /* 0x0000002829077223 */ /* 0x040fe20000000007 */
[----:B------:R-:W-:Y:S01]  /*6780*/  FFMA R4, R41, R43, R4 ;  /* 0x0000002b29047223 */ /* 0x000fe20000000004 */
[C---:B------:R-:W-:Y:S01]  /*6790*/  FMUL R5, R38.reuse, R9 ;  /* 0x0000000926057220 */ /* 0x040fe20000400000 */
[C---:B------:R-:W-:Y:S01]  /*67a0*/  FMUL R6, R38.reuse, R10 ;  /* 0x0000000a26067220 */ /* 0x040fe20000400000 */
[----:B------:R-:W-:Y:S01]  /*67b0*/  HADD2.F32 R40, -RZ, R51.H1_H1 ;  /* 0x30000033ff287230 */ /* 0x000fe20000004100 */
[----:B------:R-:W-:Y:S01]  /*67c0*/  F2FP.F16.F32.PACK_AB R53, R7, R3 ;  /* 0x000000030735723e */ /* 0x000fe200000000ff */
[C---:B------:R-:W-:Y:S01]  /*67d0*/  FFMA R5, R41.reuse, R42, R5 ;  /* 0x0000002a29057223 */ /* 0x040fe20000000005 */
[----:B------:R-:W-:Y:S01]  /*67e0*/  FFMA R6, R41, R45, R6 ;  /* 0x0000002d29067223 */ /* 0x000fe20000000006 */
[C---:B------:R-:W-:Y:S01]  /*67f0*/  FMUL R11, R38.reuse, R11 ;  /* 0x0000000b260b7220 */ /* 0x040fe20000400000 */
[--C-:B------:R-:W-:Y:S02]  /*6800*/  HADD2.F32 R43, -RZ, R56.reuse.H0_H0 ;  /* 0x20000038ff2b7230 */ /* 0x100fe40000004100 */
[C---:B------:R-:W-:Y:S01]  /*6810*/  FMUL R8, R38.reuse, R12 ;  /* 0x0000000c26087220 */ /* 0x040fe20000400000 */
[----:B------:R-:W-:Y:S01]  /*6820*/  F2FP.F16.F32.PACK_AB R54, R5, R4 ;  /* 0x000000040536723e */ /* 0x000fe200000000ff */
[C---:B------:R-:W-:Y:S01]  /*6830*/  FFMA R11, R41.reuse, R40, R11 ;  /* 0x00000028290b7223 */ /* 0x040fe2000000000b */
[----:B------:R-:W-:Y:S02]  /*6840*/  HADD2.F32 R40, -RZ, R56.H1_H1 ;  /* 0x30000038ff287230 */ /* 0x000fe40000004100 */
[----:B------:R-:W-:Y:S01]  /*6850*/  FFMA R8, R41, R43, R8 ;  /* 0x0000002b29087223 */ /* 0x000fe20000000008 */
[C---:B------:R-:W-:Y:S01]  /*6860*/  FMUL R9, R38.reuse, R13 ;  /* 0x0000000d26097220 */ /* 0x040fe20000400000 */
[--C-:B------:R-:W-:Y:S01]  /*6870*/  HADD2.F32 R45, -RZ, R57.reuse.H0_H0 ;  /* 0x20000039ff2d7230 */ /* 0x100fe20000004100 */
[----:B------:R-:W-:Y:S01]  /*6880*/  F2FP.F16.F32.PACK_AB R55, R11, R6 ;  /* 0x000000060b37723e */ /* 0x000fe200000000ff */
[C---:B------:R-:W-:Y:S01]  /*6890*/  FMUL R10, R38.reuse, R14 ;  /* 0x0000000e260a7220 */ /* 0x040fe20000400000 */
[----:B------:R-:W-:Y:S02]  /*68a0*/  HADD2.F32 R42, -RZ, R57.H1_H1 ;  /* 0x30000039ff2a7230 */ /* 0x000fe40000004100 */
[C---:B------:R-:W-:Y:S01]  /*68b0*/  FFMA R9, R41.reuse, R40, R9 ;  /* 0x0000002829097223 */ /* 0x040fe20000000009 */
[C---:B------:R-:W-:Y:S01]  /*68c0*/  FMUL R15, R38.reuse, R15 ;  /* 0x0000000f260f7220 */ /* 0x040fe20000400000 */
[----:B------:R1:W-:Y:S01]  /*68d0*/  STS.128 [R93], R52 ;  /* 0x000000345d007388 */ /* 0x0003e20000000c00 */
[----:B------:R-:W-:Y:S01]  /*68e0*/  FFMA R10, R41, R45, R10 ;  /* 0x0000002d290a7223 */ /* 0x000fe2000000000a */
[--C-:B------:R-:W-:Y:S01]  /*68f0*/  HADD2.F32 R40, -RZ, R58.reuse.H0_H0 ;  /* 0x2000003aff287230 */ /* 0x100fe20000004100 */
[----:B------:R-:W-:Y:S01]  /*6900*/  F2FP.F16.F32.PACK_AB R68, R9, R8 ;  /* 0x000000080944723e */ /* 0x000fe200000000ff */
[----:B------:R-:W-:Y:S01]  /*6910*/  FFMA R15, R41, R42, R15 ;  /* 0x0000002a290f7223 */ /* 0x000fe2000000000f */
[C---:B------:R-:W-:Y:S01]  /*6920*/  FMUL R12, R38.reuse, R16 ;  /* 0x00000010260c7220 */ /* 0x040fe20000400000 */
[----:B------:R-:W-:Y:S02]  /*6930*/  HADD2.F32 R42, -RZ, R58.H1_H1 ;  /* 0x3000003aff2a7230 */ /* 0x000fe40000004100 */
[C---:B------:R-:W-:Y:S01]  /*6940*/  FMUL R13, R38.reuse, R17 ;  /* 0x00000011260d7220 */ /* 0x040fe20000400000 */
[--C-:B------:R-:W-:Y:S01]  /*6950*/  HADD2.F32 R43, -RZ, R59.reuse.H0_H0 ;  /* 0x2000003bff2b7230 */ /* 0x100fe20000004100 */
[----:B------:R-:W-:Y:S01]  /*6960*/  F2FP.F16.F32.PACK_AB R69, R15, R10 ;  /* 0x0000000a0f45723e */ /* 0x000fe200000000ff */
[C---:B------:R-:W-:Y:S01]  /*6970*/  FFMA R12, R41.reuse, R40, R12 ;  /* 0x00000028290c7223 */ /* 0x040fe2000000000c */
[C---:B------:R-:W-:Y:S01]  /*6980*/  FFMA R13, R41.reuse, R42, R13 ;  /* 0x0000002a290d7223 */ /* 0x040fe2000000000d */
[C---:B------:R-:W-:Y:S01]  /*6990*/  FMUL R14, R38.reuse, R18 ;  /* 0x00000012260e7220 */ /* 0x040fe20000400000 */
[----:B------:R-:W-:Y:S02]  /*69a0*/  HADD2.F32 R40, -RZ, R59.H1_H1 ;  /* 0x3000003bff287230 */ /* 0x000fe40000004100 */
[C---:B------:R-:W-:Y:S01]  /*69b0*/  FMUL R19, R38.reuse, R19 ;  /* 0x0000001326137220 */ /* 0x040fe20000400000 */
[C---:B------:R-:W-:Y:S01]  /*69c0*/  FMUL R16, R38.reuse, R20 ;  /* 0x0000001426107220 */ /* 0x040fe20000400000 */
[C---:B------:R-:W-:Y:S01]  /*69d0*/  FFMA R14, R41.reuse, R43, R14 ;  /* 0x0000002b290e7223 */ /* 0x040fe2000000000e */
[--C-:B------:R-:W-:Y:S02]  /*69e0*/  HADD2.F32 R43, -RZ, R64.reuse.H0_H0 ;  /* 0x20000040ff2b7230 */ /* 0x100fe40000004100 */
[C---:B------:R-:W-:Y:S01]  /*69f0*/  FFMA R19, R41.reuse, R40, R19 ;  /* 0x0000002829137223 */ /* 0x040fe20000000013 */
[----:B------:R-:W-:Y:S02]  /*6a00*/  HADD2.F32 R42, -RZ, R64.H1_H1 ;  /* 0x30000040ff2a7230 */ /* 0x000fe40000004100 */
[C---:B------:R-:W-:Y:S01]  /*6a10*/  FMUL R17, R38.reuse, R21 ;  /* 0x0000001526117220 */ /* 0x040fe20000400000 */
[--C-:B------:R-:W-:Y:S02]  /*6a20*/  HADD2.F32 R45, -RZ, R65.reuse.H0_H0 ;  /* 0x20000041ff2d7230 */ /* 0x100fe40000004100 */
[C---:B------:R-:W-:Y:S01]  /*6a30*/  FMUL R18, R38.reuse, R22 ;  /* 0x0000001626127220 */ /* 0x040fe20000400000 */
[----:B------:R-:W-:Y:S02]  /*6a40*/  HADD2.F32 R40, -RZ, R65.H1_H1 ;  /* 0x30000041ff287230 */ /* 0x000fe40000004100 */
[C---:B------:R-:W-:Y:S01]  /*6a50*/  FMUL R23, R38.reuse, R23 ;  /* 0x0000001726177220 */ /* 0x040fe20000400000 */
[C---:B------:R-:W-:Y:S01]  /*6a60*/  FFMA R16, R41.reuse, R43, R16 ;  /* 0x0000002b29107223 */ /* 0x040fe20000000010 */
[C---:B------:R-:W-:Y:S01]  /*6a70*/  FFMA R17, R41.reuse, R42, R17 ;  /* 0x0000002a29117223 */ /* 0x040fe20000000011 */
[C---:B------:R-:W-:Y:S01]  /*6a80*/  FFMA R18, R41.reuse, R45, R18 ;  /* 0x0000002d29127223 */ /* 0x040fe20000000012 */
[C---:B------:R-:W-:Y:S01]  /*6a90*/  FFMA R23, R41.reuse, R40, R23 ;  /* 0x0000002829177223 */ /* 0x040fe20000000017 */
[--C-:B------:R-:W-:Y:S02]  /*6aa0*/  HADD2.F32 R43, -RZ, R66.reuse.H0_H0 ;  /* 0x20000042ff2b7230 */ /* 0x100fe40000004100 */
[C---:B------:R-:W-:Y:S01]  /*6ab0*/  FMUL R20, R38.reuse, R24 ;  /* 0x0000001826147220 */ /* 0x040fe20000400000 */
        /* <DEDUP_REMOVED lines=9> */
[----:B------:R-:W-:Y:S01]  /*6b50*/  FFMA R27, R41, R42, R27 ;  /* 0x0000002a291b7223 */ /* 0x000fe2000000001b */
[--C-:B------:R-:W-:Y:S02]  /*6b60*/  HADD2.F32 R40, -RZ, R72.reuse.H0_H0 ;  /* 0x20000048ff287230 */ /* 0x100fe40000004100 */
[C---:B------:R-:W-:Y:S01]  /*6b70*/  FMUL R24, R38.reuse, R28 ;  /* 0x0000001c26187220 */ /* 0x040fe20000400000 */
[----:B------:R-:W-:Y:S02]  /*6b80*/  HADD2.F32 R42, -RZ, R72.H1_H1 ;  /* 0x30000048ff2a7230 */ /* 0x000fe40000004100 */
[C---:B------:R-:W-:Y:S01]  /*6b90*/  FMUL R25, R38.reuse, R29 ;  /* 0x0000001d26197220 */ /* 0x040fe20000400000 */
[--C-:B------:R-:W-:Y:S02]  /*6ba0*/  HADD2.F32 R43, -RZ, R73.reuse.H0_H0 ;  /* 0x20000049ff2b7230 */ /* 0x100fe40000004100 */
[C---:B------:R-:W-:Y:S01]  /*6bb0*/  FMUL R26, R38.reuse, R30 ;  /* 0x0000001e261a7220 */ /* 0x040fe20000400000 */
[----:B------:R-:W-:Y:S01]  /*6bc0*/  F2FP.F16.F32.PACK_AB R70, R13, R12 ;  /* 0x0000000c0d46723e */ /* 0x000fe200000000ff */
[----:B------:R-:W-:Y:S01]  /*6bd0*/  FFMA R24, R41, R40, R24 ;  /* 0x0000002829187223 */ /* 0x000fe20000000018 */
[----:B------:R-:W-:Y:S01]  /*6be0*/  F2FP.F16.F32.PACK_AB R71, R19, R14 ;  /* 0x0000000e1347723e */ /* 0x000fe200000000ff */
[C---:B------:R-:W-:Y:S01]  /*6bf0*/  FFMA R25, R41.reuse, R42, R25 ;  /* 0x0000002a29197223 */ /* 0x040fe20000000019 */
[C---:B------:R-:W-:Y:S01]  /*6c00*/  FFMA R26, R41.reuse, R43, R26 ;  /* 0x0000002b291a7223 */ /* 0x040fe2000000001a */
[----:B------:R-:W-:Y:S02]  /*6c10*/  HADD2.F32 R40, -RZ, R73.H1_H1 ;  /* 0x30000049ff287230 */ /* 0x000fe40000004100 */
[C---:B------:R-:W-:Y:S01]  /*6c20*/  FMUL R31, R38.reuse, R31 ;  /* 0x0000001f261f7220 */ /* 0x040fe20000400000 */
[----:B------:R1:W-:Y:S01]  /*6c30*/  STS.128 [R92+0x10], R68 ;  /* 0x000010445c007388 */ /* 0x0003e20000000c00 */
[--C-:B------:R-:W-:Y:S02]  /*6c40*/  HADD2.F32 R43, -RZ, R74.reuse.H0_H0 ;  /* 0x2000004aff2b7230 */ /* 0x100fe40000004100 */
[C---:B------:R-:W-:Y:S01]  /*6c50*/  FMUL R28, R38.reuse, R32 ;  /* 0x00000020261c7220 */ /* 0x040fe20000400000 */
[----:B------:R-:W-:Y:S02]  /*6c60*/  HADD2.F32 R42, -RZ, R74.H1_H1 ;  /* 0x3000004aff2a7230 */ /* 0x000fe40000004100 */
[C---:B------:R-:W-:Y:S01]  /*6c70*/  FMUL R29, R38.reuse, R33 ;  /* 0x00000021261d7220 */ /* 0x040fe20000400000 */
[----:B------:R-:W-:Y:S02]  /*6c80*/  HADD2.F32 R45, -RZ, R75.H0_H0 ;  /* 0x2000004bff2d7230 */ /* 0x000fe40000004100 */
[C---:B------:R-:W-:Y:S01]  /*6c90*/  FMUL R30, R38.reuse, R34 ;  /* 0x00000022261e7220 */ /* 0x040fe20000400000 */
[----:B------:R-:W-:Y:S01]  /*6ca0*/  FFMA R31, R41, R40, R31 ;  /* 0x00000028291f7223 */ /* 0x000fe2000000001f */
[----:B------:R-:W-:Y:S01]  /*6cb0*/  FMUL R35, R38, R35 ;  /* 0x0000002326237220 */ /* 0x000fe20000400000 */
[----:B------:R-:W-:Y:S01]  /*6cc0*/  F2FP.F16.F32.PACK_AB R100, R17, R16 ;  /* 0x000000101164723e */ /* 0x000fe200000000ff */
[----:B------:R-:W-:Y:S01]  /*6cd0*/  FFMA R28, R41, R43, R28 ;  /* 0x0000002b291c7223 */ /* 0x000fe2000000001c */
[----:B------:R-:W-:Y:S01]  /*6ce0*/  F2FP.F16.F32.PACK_AB R101, R23, R18 ;  /* 0x000000121765723e */ /* 0x000fe200000000ff */
[----:B------:R-:W-:Y:S01]  /*6cf0*/  FFMA R29, R41, R42, R29 ;  /* 0x0000002a291d7223 */ /* 0x000fe2000000001d */
[----:B------:R-:W-:Y:S01]  /*6d00*/  F2FP.F16.F32.PACK_AB R102, R21, R20 ;  /* 0x000000141566723e */ /* 0x000fe200000000ff */
[----:B------:R-:W-:Y:S01]  /*6d10*/  FFMA R30, R41, R45, R30 ;  /* 0x0000002d291e7223 */ /* 0x000fe2000000001e */
[----:B------:R-:W-:Y:S01]  /*6d20*/  F2FP.F16.F32.PACK_AB R103, R27, R22 ;  /* 0x000000161b67723e */ /* 0x000fe200000000ff */
[----:B------:R-:W-:Y:S01]  /*6d30*/  FFMA R35, R41, R44, R35 ;  /* 0x0000002c29237223 */ /* 0x000fe20000000023 */
[----:B------:R-:W-:Y:S02]  /*6d40*/  F2FP.F16.F32.PACK_AB R104, R25, R24 ;  /* 0x000000181968723e */ /* 0x000fe400000000ff */
[----:B------:R-:W-:Y:S01]  /*6d50*/  F2FP.F16.F32.PACK_AB R105, R31, R26 ;  /* 0x0000001a1f69723e */ /* 0x000fe200000000ff */
[----:B------:R1:W-:Y:S01]  /*6d60*/  STS.128 [R91+0x20], R100 ;  /* 0x000020645b007388 */ /* 0x0003e20000000c00 */
[----:B------:R-:W-:Y:S02]  /*6d70*/  F2FP.F16.F32.PACK_AB R106, R29, R28 ;  /* 0x0000001c1d6a723e */ /* 0x000fe400000000ff */
[----:B------:R-:W-:Y:S05]  /*6d80*/  F2FP.F16.F32.PACK_AB R107, R35, R30 ;  /* 0x0000001e236b723e */ /* 0x000fea00000000ff */
[----:B------:R1:W-:Y:S01]  /*6d90*/  STS.128 [R87+0x30], R104 ;  /* 0x0000306857007388 */ /* 0x0003e20000000c00 */
[----:B------:R-:W-:Y:S01]  /*6da0*/  @!PT LDS RZ, [RZ] ;  /* 0x00000000fffff984 */ /* 0x000fe20000000800 */
[----:B------:R-:W-:Y:S01]  /*6db0*/  @!PT LDS RZ, [RZ] ;  /* 0x00000000fffff984 */ /* 0x000fe20000000800 */
[----:B------:R-:W-:Y:S01]  /*6dc0*/  @!PT LDS RZ, [RZ] ;  /* 0x00000000fffff984 */ /* 0x000fe20000000800 */
[----:B------:R-:W-:Y:S01]  /*6dd0*/  @!PT LDS RZ, [RZ] ;  /* 0x00000000fffff984 */ /* 0x000fe20000000800 */
[----:B------:R3:W-:Y:S07]  /*6de0*/  MEMBAR.ALL.CTA ;  /* 0x0000000000007992 */ /* 0x0007ee0000008000 */
[----:B---3--:R-:W3:Y:S02]  /*6df0*/  FENCE.VIEW.ASYNC.S ;  /* 0x00000000000073c6 */ /* 0x008ee40000000000 */
[----:B---3--:R-:W-:Y:S06]  /*6e00*/  BAR.SYNC.DEFER_BLOCKING 0x1, 0x80 ;  /* 0x0042000000007b1d */ /* 0x008fec0000010000 */
[----:B------:R-:W-:Y:S05]  /*6e10*/  @P0 BRA `(.L_x_105) ;  /* 0x0000000000280947 */ /* 0x000fea0003800000 */
[----:B------:R-:W3:Y:S01]  /*6e20*/  LDCU.64 UR6, c[0x0][0x348] ;  /* 0x00006900ff0677ac */ /* 0x000ee20008000a00 */
[----:B------:R-:W-:Y:S01]  /*6e30*/  UIADD3 UR4, UPT, UPT, UR44, 0x200, URZ ;  /* 0x000002002c047890 */ /* 0x000fe2000fffe0ff */
[----:B------:R-:W-:Y:S05]  /*6e40*/  UMOV UR51, UR36 ;  /* 0x0000002400337c82 */ /* 0x000fea0008000000 */
[----:B------:R-:W-:Y:S04]  /*6e50*/  MOV R84, UR4 ;  /* 0x0000000400547c02 */ /* 0x000fe80008000f00 */
[----:B------:R-:W-:Y:S01]  /*6e60*/  R2UR UR48, R84 ;  /* 0x00000000543072ca */ /* 0x000fe200000e0000 */
[----:B---3--:R-:W-:Y:S04]  /*6e70*/  UIADD3 UR4, UP0, UPT, UR6, 0x680, URZ ;  /* 0x0000068006047890 */ /* 0x008fe8000ff1e0ff */
[----:B------:R-:W-:Y:S09]  /*6e80*/  UIADD3.X UR5, UPT, UPT, URZ, UR7, URZ, UP0, !UPT ;  /* 0x00000007ff057290 */ /* 0x000ff200087fe4ff */
[----:B------:R3:W-:Y:S01]  /*6e90*/  UTMASTG.3D [UR48], [UR4] ;  /* 0x00000030040073b5 */ /* 0x0007e20008010000 */
[----:B------:R0:W-:Y:S01]  /*6ea0*/  UTMACMDFLUSH ;  /* 0x00000000000079b7 */ /* 0x0001e20000000000 */
[----:B---3--:R-:W-:Y:S04]  /*6eb0*/  DEPBAR.LE SB0, 0x1 ;  /* 0x000080400000791a */ /* 0x008fe80000000000 */
.L_x_105:
[----:B------:R-:W-:Y:S05]  /*6ec0*/  BSYNC.RECONVERGENT B0 ;  /* 0x0000000000007941 */ /* 0x000fea0003800200 */
.L_x_104:
[----:B------:R-:W-:Y:S01]  /*6ed0*/  BAR.SYNC.DEFER_BLOCKING 0x1, 0x80 ;  /* 0x0042000000007b1d */ /* 0x000fe20000010000 */
[----:B------:R-:W-:Y:S01]  /*6ee0*/  ISETP.NE.AND P1, PT, R98, RZ, PT ;  /* 0x000000ff6200720c */ /* 0x000fe20003f25270 */
[----:B------:R-:W-:Y:S01]  /*6ef0*/  UISETP.NE.AND UP0, UPT, UR52, URZ, UPT ;  /* 0x000000ff3400728c */ /* 0x000fe2000bf05270 */
[----:B------:R-:W-:Y:S11]  /*6f00*/  LEA R3, R46, UR44, 0x3 ;  /* 0x0000002c2e037c11 */ /* 0x000ff6000f8e18ff */
[----:B------:R-:W-:Y:S01]  /*6f10*/  @P1 SHF.L.U32 R2, R90, 0x1f, RZ ;  /* 0x0000001f5a021819 */ /* 0x000fe200000006ff */
[----:B------:R-:W-:Y:S06]  /*6f20*/  BRA.U !UP0, `(.L_x_106) ;  /* 0x0000000108247547 */ /* 0x000fec000b800000 */
[----:B------:R-:W-:Y:S01]  /*6f30*/  IMAD.U32 R5, RZ, RZ, UR46 ;  /* 0x0000002eff057e24 */ /* 0x000fe2000f8e00ff */
[----:B------:R-:W-:Y:S01]  /*6f40*/  MOV R0, UR47 ;  /* 0x0000002f00007c02 */ /* 0x000fe20008000f00 */
[----:B------:R-:W-:Y:S03]  /*6f50*/  UIADD3 UR4, UPT, UPT, UR46, 0x1, URZ ;  /* 0x000000012e047890 */ /* 0x000fe6000fffe0ff */
[----:B------:R-:W-:Y:S01]  /*6f60*/  @P1 LEA R5, R5, UR44, 0x3 ;  /* 0x0000002c05051c11 */ /* 0x000fe2000f8e18ff */
[----:B------:R-:W-:Y:S04]  /*6f70*/  UISETP.NE.AND UP0, UPT, UR4, 0x4, UPT ;  /* 0x000000040400788c */ /* 0x000fe8000bf05270 */
[----:B------:R-:W-:Y:S01]  /*6f80*/  @P1 VIADD R5, R5, 0x50 ;  /* 0x0000005005051836 */ /* 0x000fe20000000000 */
[----:B------:R-:W-:Y:S04]  /*6f90*/  USEL UR46, UR4, URZ, UP0 ;  /* 0x000000ff042e7287 */ /* 0x000fe80008000000 */
[----:B------:R-:W-:Y:S04]  /*6fa0*/  @P1 PRMT R0, R0, 0x654, R5 ;  /* 0x0000065400001816 */ /* 0x000fe80000000005 */
[----:B------:R3:W-:Y:S04]  /*6fb0*/  @P1 SYNCS.ARRIVE.TRANS64.RED.A1T0 RZ, [R0+URZ], RZ ;  /* 0x000000ff00ff19a7 */ /* 0x0007e800081004ff */
.L_x_106:
[----:B------:R-:W4:Y:S01]  /*6fc0*/  @P1 SYNCS.PHASECHK.TRANS64.TRYWAIT P0, [R3+URZ+0x30], R2 ;  /* 0x00003002030015a7 */ /* 0x000f2200080011ff */
[----:B------:R-:W-:Y:S01]  /*6fd0*/  BSSY B1, `(.L_x_107) ;  /* 0x0000016000017945 */ /* 0x000fe20003800000 */
[----:B----4-:R-:W-:Y:S03]  /*6fe0*/  @P1 SEL R47, RZ, 0x1, !P0 ;  /* 0x00000001ff2f1807 */ /* 0x010fe60004000000 */
[----:B------:R-:W-:Y:S05]  /*6ff0*/  @!P1 BRA `(.L_x_108) ;  /* 0x00000000004c9947 */ /* 0x000fea0003800000 */
[----:B------:R-:W-:Y:S01]  /*7000*/  ISETP.NE.AND P0, PT, R47, RZ, PT ;  /* 0x000000ff2f00720c */ /* 0x000fe20003f05270 */
[----:B------:R-:W-:Y:S01]  /*7010*/  BSSY B0, `(.L_x_109) ;  /* 0x000000b000007945 */ /* 0x000fe20003800000 */
[----:B------:R-:W-:Y:S11]  /*7020*/  ISETP.NE.AND P1, PT, R60, RZ, PT ;  /* 0x000000ff3c00720c */ /* 0x000ff60003f25270 */
[----:B------:R-:W-:Y:S02]  /*7030*/  @!UPT UIADD3 URZ, UPT, UPT, URZ, URZ, URZ ;  /* 0x000000fffffff290 */ /* 0x000fe4000fffe0ff */
[C---:B------:R-:W-:Y:S01]  /*7040*/  @P1 IMAD R6, R46.reuse, 0x2000, R93 ;  /* 0x000020002e061824 */ /* 0x040fe200078e025d */
[C---:B------:R-:W-:Y:S01]  /*7050*/  @P1 LEA R4, R46.reuse, R91, 0xd ;  /* 0x0000005b2e041211 */ /* 0x040fe200078e68ff */
[C---:B------:R-:W-:Y:S02]  /*7060*/  @P1 IMAD R5, R46.reuse, 0x2000, R92 ;  /* 0x000020002e051824 */ /* 0x040fe400078e025c */
[----:B------:R-:W-:Y:S01]  /*7070*/  @P1 IMAD R2, R46, 0x2000, R87 ;  /* 0x000020002e021824 */ /* 0x000fe200078e0257 */
[----:B------:R-:W-:Y:S06]  /*7080*/  @P0 BRA `(.L_x_110) ;  /* 0x00000000000c0947 */ /* 0x000fec0003800000 */
[----:B---3--:R-:W-:Y:S04]  /*7090*/  SHF.L.U32 R0, R90, 0x1f, RZ ;  /* 0x0000001f5a007819 */ /* 0x008fe800000006ff */
[----:B------:R-:W3:Y:S02]  /*70a0*/  SYNCS.PHASECHK.TRANS64.TRYWAIT P0, [R3+URZ+0x30], R0 ;  /* 0x00003000030075a7 */ /* 0x000ee400080011ff */
[----:B---3--:R-:W-:Y:S05]  /*70b0*/  @!P0 BRA `(.L_x_111) ;  /* 0x0000003000608947 */ /* 0x008fea0003800000 */
.L_x_110:
[----:B------:R-:W-:Y:S05]  /*70c0*/  BSYNC B0 ;  /* 0x0000000000007941 */ /* 0x000fea0003800000 */
.L_x_109:
[----:B------:R-:W-:Y:S02]  /*70d0*/  ISETP.NE.AND P0, PT, R60, RZ, PT ;  /* 0x000000ff3c00720c */ /* 0x000fe40003f05270 */
[----:B------:R-:W-:Y:S11]  /*70e0*/  IADD3 R46, PT, PT, R46, 0x1, RZ ;  /* 0x000000012e2e7810 */ /* 0x000ff60007ffe0ff */
[----:B------:R4:W1:Y:S04]  /*70f0*/  @P0 LDS.128 R48, [R6] ;  /* 0x0000000006300984 */ /* 0x0008680000000c00 */
[----:B------:R4:W1:Y:S04]  /*7100*/  @P0 LDS.128 R56, [R5+0x10] ;  /* 0x0000100005380984 */ /* 0x0008680000000c00 */
[----:B------:R4:W1:Y:S04]  /*7110*/  @P0 LDS.128 R64, [R4+0x20] ;  /* 0x0000200004400984 */ /* 0x0008680000000c00 */
[----:B------:R4:W1:Y:S02]  /*7120*/  @P0 LDS.128 R72, [R2+0x30] ;  /* 0x0000300002480984 */ /* 0x0008640000000c00 */
.L_x_108:
[----:B------:R-:W-:Y:S05]  /*7130*/  BSYNC B1 ;  /* 0x0000000000017941 */ /* 0x000fea0003800000 */
.L_x_107:
[----:B---3--:R-:W-:Y:S05]  /*7140*/  VIADD R0, R39, 0x20 ;  /* 0x0000002027007836 */ /* 0x008fea0000000000 */
[----:B------:R-:W-:Y:S04]  /*7150*/  SHF.R.U32.HI R0, RZ, 0x15, R0 ;  /* 0x00000015ff007819 */ /* 0x000fe80000011600 */
[----:B------:R-:W-:Y:S11]  /*7160*/  LOP3.LUT P0, RZ, R0, 0x3, R81, 0x48, !PT ;  /* 0x0000000300ff7812 */ /* 0x000ff60007804851 */
[----:B------:R-:W-:Y:S02]  /*7170*/  @!UPT UIADD3 URZ, UPT, UPT, URZ, URZ, URZ ;  /* 0x000000fffffff290 */ /* 0x000fe4000fffe0ff */
[----:B------:R-:W-:Y:S05]  /*7180*/  @!P0 BRA `(.L_x_112) ;  /* 0x0000000000408947 */ /* 0x000fea0003800000 */
[----:B------:R-:W3:Y:S01]  /*7190*/  LDCU.64 UR8, c[0x4][0x70] ;  /* 0x01000e00ff0877ac */ /* 0x000ee20008000a00 */
[----:B------:R-:W-:Y:S01]  /*71a0*/  MOV R3, 0x0 ;  /* 0x0000000000037802 */ /* 0x000fe20000000f00 */
[----:B------:R-:W-:Y:S02]  /*71b0*/  HFMA2 R12, -RZ, RZ, 0, 5.9604644775390625e-08 ;  /* 0x00000001ff0c7431 */ /* 0x000fe400000001ff */
[----:B------:R-:W-:Y:S02]  /*71c0*/  IMAD.MOV.U32 R8, RZ, RZ, 0x192 ;  /* 0x00000192ff087424 */ /* 0x000fe400078e00ff */
[----:B------:R-:W-:Y:S01]  /*71d0*/  IMAD.MOV.U32 R13, RZ, RZ, RZ ;  /* 0x000000ffff0d7224 */ /* 0x000fe200078e00ff */
[----:B------:R-:W5:Y:S01]  /*71e0*/  LDCU.64 UR6, c[0x4][0x78] ;  /* 0x01000f00ff0677ac */ /* 0x000f620008000a00 */
[----:B----4-:R-:W4:Y:S01]  /*71f0*/  LDC.64 R2, c[0x4][R3] ;  /* 0x0100000003027b82 */ /* 0x010f220000000a00 */
[----:B------:R-:W2:Y:S01]  /*7200*/  LDCU.64 UR4, c[0x4][0x10] ;  /* 0x01000200ff0477ac */ /* 0x000ea20008000a00 */
[----:B---3--:R-:W-:Y:S01]  /*7210*/  MOV R5, UR9 ;  /* 0x0000000900057c02 */ /* 0x008fe20008000f00 */
[----:B------:R-:W-:Y:S01]  /*7220*/  IMAD.U32 R4, RZ, RZ, UR8 ;  /* 0x00000008ff047e24 */ /* 0x000fe2000f8e00ff */
[----:B-----5:R-:W-:Y:S01]  /*7230*/  MOV R7, UR7 ;  /* 0x0000000700077c02 */ /* 0x020fe20008000f00 */
[----:B------:R-:W-:Y:S01]  /*7240*/  IMAD.U32 R6, RZ, RZ, UR6 ;  /* 0x00000006ff067e24 */ /* 0x000fe2000f8e00ff */
[----:B--2---:R-:W-:Y:S01]  /*7250*/  MOV R11, UR5 ;  /* 0x00000005000b7c02 */ /* 0x004fe20008000f00 */
[----:B------:R-:W-:Y:S02]  /*7260*/  IMAD.U32 R10, RZ, RZ, UR4 ;  /* 0x00000004ff0a7e24 */ /* 0x000fe4000f8e00ff */
[----:B------:R-:W-:Y:S07]  /*7270*/  LEPC R20, `(.L_x_112) ;  /* 0x000000001014794e */ /* 0x000fee0000000000 */
[----:B-1--4-:R-:W-:Y:S05]  /*7280*/  CALL.ABS.NOINC R2 ;  /* 0x0000000002007343 */ /* 0x012fea0003c00000 */
.L_x_112:
[----:B------:R-:W-:Y:S05]  /*7290*/  WARPSYNC.ALL ;  /* 0x0000000000007948 */ /* 0x000fea0003800000 */
[----:B------:R-:W-:Y:S01]  /*72a0*/  R2UR UR4, R39 ;  /* 0x00000000270472ca */ /* 0x000fe200000e0000 */
[--C-:B-1----:R-:W-:Y:S01]  /*72b0*/  HADD2.F32 R40, -RZ, R48.reuse.H0_H0 ;  /* 0x20000030ff287230 */ /* 0x102fe20000004100 */
[----:B------:R-:W-:Y:S01]  /*72c0*/  ISETP.NE.AND P6, PT, R98, RZ, PT ;  /* 0x000000ff6200720c */ /* 0x000fe20003fc5270 */
[----:B------:R-:W-:Y:S01]  /*72d0*/  HADD2.F32 R43, -RZ, R48.H1_H1 ;  /* 0x30000030ff2b7230 */ /* 0x000fe20000004100 */
[----:B------:R-:W-:Y:S01]  /*72e0*/  MOV R52, UR46 ;  /* 0x0000002e00347c02 */ /* 0x000fe20008000f00 */
[----:B------:R-:W-:Y:S01]  /*72f0*/  HADD2.F32 R42, -RZ, R49.H1_H1 ;  /* 0x30000031ff2a7230 */ /* 0x000fe20000004100 */
[----:B------:R-:W-:Y:S01]  /*7300*/  MOV R61, UR47 ;  /* 0x0000002f003d7c02 */ /* 0x000fe20008000f00 */
[----:B------:R-:W-:Y:S01]  /*7310*/  HADD2.F32 R45, -RZ, R51.H0_H0 ;  /* 0x20000033ff2d7230 */ /* 0x000fe20000004100 */
[----:B------:R-:W-:Y:S01]  /*7320*/  ISETP.NE.AND P0, PT, R95, RZ, PT ;  /* 0x000000ff5f00720c */ /* 0x000fe20003f05270 */
[----:B------:R-:W-:Y:S01]  /*7330*/  HADD2.F32 R44, -RZ, R75.H1_H1 ;  /* 0x3000004bff2c7230 */ /* 0x000fe20000004100 */
[----:B------:R-:W-:Y:S01]  /*7340*/  BSSY.RECONVERGENT B0, `(.L_x_113) ;  /* 0x0000088000007945 */ /* 0x000fe20003800200 */
[----:B------:R-:W-:Y:S02]  /*7350*/  LEA R62, R46, UR44, 0x3 ;  /* 0x0000002c2e3e7c11 */ /* 0x000fe4000f8e18ff */
[----:B----4-:R-:W1:Y:S02]  /*7360*/  LDTM.x32 R4, tmem[UR4+0x20] ;  /* 0x00002004000479ee */ /* 0x010e6400082c0000 */
[----:B------:R-:W-:Y:S02]  /*7370*/  @P6 LEA R52, R52, UR44, 0x3 ;  /* 0x0000002c34346c11 */ /* 0x000fe4000f8e18ff */
[----:B------:R-:W-:Y:S02]  /*7380*/  @P6 SHF.L.U32 R63, R90, 0x1f, RZ ;  /* 0x0000001f5a3f6819 */ /* 0x000fe400000006ff */
[----:B------:R-:W-:Y:S04]  /*7390*/  @P6 IADD3 R52, PT, PT, R52, 0x50, RZ ;  /* 0x0000005034346810 */ /* 0x000fe80007ffe0ff */
[----:B------:R-:W-:Y:S01]  /*73a0*/  @P6 PRMT R61, R61, 0x654, R52 ;  /* 0x000006543d3d6816 */ /* 0x000fe20000000034 */
[C---:B-1----:R-:W-:Y:S01]  /*73b0*/  FMUL R0, R38.reuse, R4 ;  /* 0x0000000426007220 */ /* 0x042fe20000400000 */
[C---:B------:R-:W-:Y:S01]  /*73c0*/  FMUL R2, R38.reuse, R5 ;  /* 0x0000000526027220 */ /* 0x040fe20000400000 */
[C---:B------:R-:W-:Y:S01]  /*73d0*/  FMUL R3, R38.reuse, R6 ;  /* 0x0000000626037220 */ /* 0x040fe20000400000 */
[C---:B------:R-:W-:Y:S01]  /*73e0*/  FMUL R7, R38.reuse, R7 ;  /* 0x0000000726077220 */ /* 0x040fe20000400000 */
[C---:B------:R-:W-:Y:S01]  /*73f0*/  FFMA R0, R41.reuse, R40, R0 ;  /* 0x0000002829007223 */ /* 0x040fe20000000000 */
[----:B------:R-:W-:Y:S02]  /*7400*/  HADD2.F32 R40, -RZ, R49.H0_H0 ;  /* 0x20000031ff287230 */ /* 0x000fe40000004100 */
[C---:B------:R-:W-:Y:S01]  /*7410*/  FFMA R2, R41.reuse, R43, R2 ;  /* 0x0000002b29027223 */ /* 0x040fe20000000002 */
[--C-:B------:R-:W-:Y:S02]  /*7420*/  HADD2.F32 R43, -RZ, R50.reuse.H0_H0 ;  /* 0x20000032ff2b7230 */ /* 0x100fe40000004100 */
[C---:B------:R-:W-:Y:S01]  /*7430*/  FMUL R4, R38.reuse, R8 ;  /* 0x0000000826047220 */ /* 0x040fe20000400000 */
[----:B------:R-:W-:Y:S01]  /*7440*/  FMUL R5, R38, R9 ;  /* 0x0000000926057220 */ /* 0x000fe20000400000 */
[C---:B------:R-:W-:Y:S01]  /*7450*/  FFMA R3, R41.reuse, R40, R3 ;  /* 0x0000002829037223 */ /* 0x040fe20000000003 */
[----:B------:R-:W-:Y:S01]  /*7460*/  HADD2.F32 R40, -RZ, R50.H1_H1 ;  /* 0x30000032ff287230 */ /* 0x000fe20000004100 */
[----:B------:R-:W-:Y:S01]  /*7470*/  F2FP.F16.F32.PACK_AB R52, R2, R0 ;  /* 0x000000000234723e */ /* 0x000fe200000000ff */
[C---:B------:R-:W-:Y:S01]  /*7480*/  FFMA R7, R41.reuse, R42, R7 ;  /* 0x0000002a29077223 */ /* 0x040fe20000000007 */
[C---:B------:R-:W-:Y:S01]  /*7490*/  FFMA R4, R41.reuse, R43, R4 ;  /* 0x0000002b29047223 */ /* 0x040fe20000000004 */
[C---:B------:R-:W-:Y:S01]  /*74a0*/  FMUL R6, R38.reuse, R10 ;  /* 0x0000000a26067220 */ /* 0x040fe20000400000 */
[----:B------:R-:W-:Y:S02]  /*74b0*/  HADD2.F32 R42, -RZ, R51.H1_H1 ;  /* 0x30000033ff2a7230 */ /* 0x000fe40000004100 */
[----:B------:R-:W-:Y:S01]  /*74c0*/  FFMA R5, R41, R40, R5 ;  /* 0x0000002829057223 */ /* 0x000fe20000000005 */
[----:B------:R-:W-:Y:S01]  /*74d0*/  F2FP.F16.F32.PACK_AB R53, R7, R3 ;  /* 0x000000030735723e */ /* 0x000fe200000000ff */
[----:B------:R-:W-:Y:S01]  /*74e0*/  FFMA R6, R41, R45, R6 ;  /* 0x0000002d29067223 */ /* 0x000fe20000000006 */
[C---:B------:R-:W-:Y:S01]  /*74f0*/  FMUL R11, R38.reuse, R11 ;  /* 0x0000000b260b7220 */ /* 0x040fe20000400000 */
[--C-:B------:R-:W-:Y:S01]  /*7500*/  HADD2.F32 R40, -RZ, R56.reuse.H0_H0 ;  /* 0x20000038ff287230 */ /* 0x100fe20000004100 */
[----:B------:R-:W-:Y:S01]  /*7510*/  F2FP.F16.F32.PACK_AB R54, R5, R4 ;  /* 0x000000040536723e */ /* 0x000fe200000000ff */
[C---:B------:R-:W-:Y:S01]  /*7520*/  FMUL R8, R38.reuse, R12 ;  /* 0x0000000c26087220 */ /* 0x040fe20000400000 */
[C---:B------:R-:W-:Y:S01]  /*7530*/  FFMA R11, R41.reuse, R42, R11 ;  /* 0x0000002a290b7223 */ /* 0x040fe2000000000b */
[----:B------:R-:W-:Y:S02]  /*7540*/  HADD2.F32 R42, -RZ, R56.H1_H1 ;  /* 0x30000038ff2a7230 */ /* 0x000fe40000004100 */
[C---:B------:R-:W-:Y:S01]  /*7550*/  FMUL R9, R38.reuse, R13 ;  /* 0x0000000d26097220 */ /* 0x040fe20000400000 */
[--C-:B------:R-:W-:Y:S02]  /*7560*/  HADD2.F32 R43, -RZ, R57.reuse.H0_H0 ;  /* 0x20000039ff2b7230 */ /* 0x100fe40000004100 */
[----:B------:R-:W-:Y:S01]  /*7570*/  FFMA R8, R41, R40, R8 ;  /* 0x0000002829087223 */ /* 0x000fe20000000008 */
[----:B------:R-:W-:Y:S01]  /*7580*/  F2FP.F16.F32.PACK_AB R55, R11, R6 ;  /* 0x000000060b37723e */ /* 0x000fe200000000ff */
[----:B------:R-:W-:Y:S01]  /*7590*/  FFMA R9, R41, R42, R9 ;  /* 0x0000002a29097223 */ /* 0x000fe20000000009 */
[C---:B------:R-:W-:Y:S01]  /*75a0*/  FMUL R10, R38.reuse, R14 ;  /* 0x0000000e260a7220 */ /* 0x040fe20000400000 */
[----:B------:R-:W-:Y:S02]  /*75b0*/  HADD2.F32 R40, -RZ, R57.H1_H1 ;  /* 0x30000039ff287230 */ /* 0x000fe40000004100 */
[C---:B------:R-:W-:Y:S01]  /*75c0*/  FMUL R15, R38.reuse, R15 ;  /* 0x0000000f260f7220 */ /* 0x040fe20000400000 */
[----:B------:R1:W-:Y:S01]  /*75d0*/  STS.128 [R93+0x2000], R52 ;  /* 0x002000345d007388 */ /* 0x0003e20000000c00 */
[----:B------:R-:W-:Y:S01]  /*75e0*/  F2FP.F16.F32.PACK_AB R68, R9, R8 ;  /* 0x000000080944723e */ /* 0x000fe200000000ff */
[C---:B------:R-:W-:Y:S01]  /*75f0*/  FFMA R10, R41.reuse, R43, R10 ;  /* 0x0000002b290a7223 */ /* 0x040fe2000000000a */
[--C-:B------:R-:W-:Y:S02]  /*7600*/  HADD2.F32 R43, -RZ, R58.reuse.H0_H0 ;  /* 0x2000003aff2b7230 */ /* 0x100fe40000004100 */
        /* <DEDUP_REMOVED lines=11> */
[--C-:B------:R-:W-:Y:S02]  /*76c0*/  HADD2.F32 R43, -RZ, R64.reuse.H0_H0 ;  /* 0x20000040ff2b7230 */ /* 0x100fe40000004100 */
[C---:B------:R-:W-:Y:S01]  /*76d0*/  FFMA R14, R41.reuse, R45, R14 ;  /* 0x0000002d290e7223 */ /* 0x040fe2000000000e */
[C---:B------:R-:W-:Y:S01]  /*76e0*/  FMUL R16, R38.reuse, R20 ;  /* 0x0000001426107220 */ /* 0x040fe20000400000 */
        /* <DEDUP_REMOVED lines=17> */
[C---:B------:R-:W-:Y:S01]  /*7800*/  FFMA R20, R41.reuse, R40, R20 ;  /* 0x0000002829147223 */ /* 0x040fe20000000014 */
[C---:B------:R-:W-:Y:S01]  /*7810*/  FFMA R21, R41.reuse, R42, R21 ;  /* 0x0000002a29157223 */ /* 0x040fe20000000015 */
[----:B------:R-:W-:Y:S02]  /*7820*/  HADD2.F32 R40, -RZ, R67.H1_H1 ;  /* 0x30000043ff287230 */ /* 0x000fe40000004100 */
[----:B------:R-:W-:Y:S01]  /*7830*/  FFMA R22, R41, R43, R22 ;  /* 0x0000002b29167223 */ /* 0x000fe20000000016 */
[C---:B------:R-:W-:Y:S01]  /*7840*/  FMUL R27, R38.reuse, R27 ;  /* 0x0000001b261b7220 */ /* 0x040fe20000400000 */
[--C-:B------:R-:W-:Y:S02]  /*7850*/  HADD2.F32 R43, -RZ, R72.reuse.H0_H0 ;  /* 0x20000048ff2b7230 */ /* 0x100fe40000004100 */
[C---:B------:R-:W-:Y:S01]  /*7860*/  FMUL R24, R38.reuse, R28 ;  /* 0x0000001c26187220 */ /* 0x040fe20000400000 */
[----:B------:R-:W-:Y:S02]  /*7870*/  HADD2.F32 R42, -RZ, R72.H1_H1 ;  /* 0x30000048ff2a7230 */ /* 0x000fe40000004100 */
[C---:B------:R-:W-:Y:S01]  /*7880*/  FMUL R25, R38.reuse, R29 ;  /* 0x0000001d26197220 */ /* 0x040fe20000400000 */
[--C-:B------:R-:W-:Y:S01]  /*7890*/  HADD2.F32 R45, -RZ, R73.reuse.H0_H0 ;  /* 0x20000049ff2d7230 */ /* 0x100fe20000004100 */
[----:B------:R-:W-:Y:S01]  /*78a0*/  F2FP.F16.F32.PACK_AB R70, R13, R12 ;  /* 0x0000000c0d46723e */ /* 0x000fe200000000ff */
[C---:B------:R-:W-:Y:S01]  /*78b0*/  FMUL R26, R38.reuse, R30 ;  /* 0x0000001e261a7220 */ /* 0x040fe20000400000 */
[----:B------:R-:W-:Y:S01]  /*78c0*/  F2FP.F16.F32.PACK_AB R71, R19, R14 ;  /* 0x0000000e1347723e */ /* 0x000fe200000000ff */
[C---:B------:R-:W-:Y:S01]  /*78d0*/  FFMA R27, R41.reuse, R40, R27 ;  /* 0x00000028291b7223 */ /* 0x040fe2000000001b */
[C---:B------:R-:W-:Y:S01]  /*78e0*/  FFMA R24, R41.reuse, R43, R24 ;  /* 0x0000002b29187223 */ /* 0x040fe20000000018 */
[----:B------:R-:W-:Y:S02]  /*78f0*/  HADD2.F32 R40, -RZ, R73.H1_H1 ;  /* 0x30000049ff287230 */ /* 0x000fe40000004100 */
[C---:B------:R-:W-:Y:S01]  /*7900*/  FFMA R25, R41.reuse, R42, R25 ;  /* 0x0000002a29197223 */ /* 0x040fe20000000019 */
[----:B------:R1:W-:Y:S01]  /*7910*/  STS.128 [R92+0x2010], R68 ;  /* 0x002010445c007388 */ /* 0x0003e20000000c00 */
[C---:B------:R-:W-:Y:S01]  /*7920*/  FMUL R31, R38.reuse, R31 ;  /* 0x0000001f261f7220 */ /* 0x040fe20000400000 */
[--C-:B------:R-:W-:Y:S02]  /*7930*/  HADD2.F32 R43, -RZ, R74.reuse.H0_H0 ;  /* 0x2000004aff2b7230 */ /* 0x100fe40000004100 */
[C---:B------:R-:W-:Y:S01]  /*7940*/  FFMA R26, R41.reuse, R45, R26 ;  /* 0x0000002d291a7223 */ /* 0x040fe2000000001a */
        /* <DEDUP_REMOVED lines=30> */
[----:B------:R-:W-:Y:S02]  /*7b30*/  UIADD3 UR9, UPT, UPT, UR49, 0x20, URZ ;  /* 0x0000002031097890 */ /* 0x000fe4000fffe0ff */
[----:B------:R-:W-:Y:S01]  /*7b40*/  UIADD3 UR8, UPT, UPT, UR44, 0x2200, URZ ;  /* 0x000022002c087890 */ /* 0x000fe2000fffe0ff */
[----:B------:R-:W-:Y:S01]  /*7b50*/  UMOV UR10, UR50 ;  /* 0x00000032000a7c82 */ /* 0x000fe20008000000 */
[----:B------:R-:W-:Y:S01]  /*7b60*/  UMOV UR11, UR36 ;  /* 0x00000024000b7c82 */ /* 0x000fe20008000000 */
[----:B---3--:R-:W-:Y:S04]  /*7b70*/  UIADD3 UR4, UP0, UPT, UR6, 0x680, URZ ;  /* 0x0000068006047890 */ /* 0x008fe8000ff1e0ff */
[----:B------:R-:W-:Y:S09]  /*7b80*/  UIADD3.X UR5, UPT, UPT, URZ, UR7, URZ, UP0, !UPT ;  /* 0x00000007ff057290 */ /* 0x000ff200087fe4ff */
[----:B------:R3:W-:Y:S01]  /*7b90*/  UTMASTG.3D [UR8], [UR4] ;  /* 0x00000008040073b5 */ /* 0x0007e20008010000 */
[----:B------:R0:W-:Y:S01]  /*7ba0*/  UTMACMDFLUSH ;  /* 0x00000000000079b7 */ /* 0x0001e20000000000 */
[----:B---3--:R-:W-:Y:S04]  /*7bb0*/  DEPBAR.LE SB0, 0x1 ;  /* 0x000080400000791a */ /* 0x008fe80000000000 */
.L_x_114:
[----:B------:R-:W-:Y:S05]  /*7bc0*/  BSYNC.RECONVERGENT B0 ;  /* 0x0000000000007941 */ /* 0x000fea0003800200 */
.L_x_113:
[----:B------:R-:W-:Y:S01]  /*7bd0*/  BAR.SYNC.DEFER_BLOCKING 0x1, 0x80 ;  /* 0x0042000000007b1d */ /* 0x000fe20000010000 */
[----:B------:R-:W-:Y:S04]  /*7be0*/  UIADD3 UR4, UPT, UPT, UR46, 0x1, URZ ;  /* 0x000000012e047890 */ /* 0x000fe8000fffe0ff */
[----:B------:R-:W-:Y:S04]  /*7bf0*/  UISETP.NE.AND UP0, UPT, UR4, 0x4, UPT ;  /* 0x000000040400788c */ /* 0x000fe8000bf05270 */
[----:B------:R-:W-:Y:S01]  /*7c00*/  USEL UR45, UR4, URZ, UP0 ;  /* 0x000000ff042d7287 */ /* 0x000fe20008000000 */
[----:B------:R3:W-:Y:S01]  /*7c10*/  @P6 SYNCS.ARRIVE.TRANS64.RED.A1T0 RZ, [R61+URZ], RZ ;  /* 0x000000ff3dff69a7 */ /* 0x0007e200081004ff */
[----:B------:R-:W-:Y:S01]  /*7c20*/  BSSY B1, `(.L_x_115) ;  /* 0x0000017000017945 */ /* 0x000fe20003800000 */
[----:B------:R-:W4:Y:S02]  /*7c30*/  @P6 SYNCS.PHASECHK.TRANS64.TRYWAIT P0, [R62+URZ+0x30], R63 ;  /* 0x0000303f3e0065a7 */ /* 0x000f2400080011ff */
[----:B----4-:R-:W-:Y:S01]  /*7c40*/  @P6 SEL R47, RZ, 0x1, !P0 ;  /* 0x00000001ff2f6807 */ /* 0x010fe20004000000 */
[----:B---3--:R-:W-:Y:S06]  /*7c50*/  @!P6 BRA `(.L_x_116) ;  /* 0x00000000004ce947 */ /* 0x008fec0003800000 */
        /* <DEDUP_REMOVED lines=9> */
[----:B------:R-:W-:Y:S04]  /*7cf0*/  SHF.L.U32 R5, R90, 0x1f, RZ ;  /* 0x0000001f5a057819 */ /* 0x000fe800000006ff */
[----:B------:R-:W3:Y:S02]  /*7d00*/  SYNCS.PHASECHK.TRANS64.TRYWAIT P0, [R62+URZ+0x30], R5 ;  /* 0x000030053e0075a7 */ /* 0x000ee400080011ff */
[----:B---3--:R-:W-:Y:S05]  /*7d10*/  @!P0 BRA `(.L_x_119) ;  /* 0x00000024005c8947 */ /* 0x008fea0003800000 */
.L_x_118:
[----:B------:R-:W-:Y:S05]  /*7d20*/  BSYNC B0 ;  /* 0x0000000000007941 */ /* 0x000fea0003800000 */
.L_x_117:
[----:B------:R-:W-:Y:S02]  /*7d30*/  ISETP.NE.AND P0, PT, R60, RZ, PT ;  /* 0x000000ff3c00720c */ /* 0x000fe40003f05270 */
[----:B------:R-:W-:Y:S11]  /*7d40*/  IADD3 R46, PT, PT, R46, 0x1, RZ ;  /* 0x000000012e2e7810 */ /* 0x000ff60007ffe0ff */
[----:B------:R4:W1:Y:S04]  /*7d50*/  @P0 LDS.128 R48, [R4] ;  /* 0x0000000004300984 */ /* 0x0008680000000c00 */
[----:B------:R4:W1:Y:S04]  /*7d60*/  @P0 LDS.128 R56, [R3+0x10] ;  /* 0x0000100003380984 */ /* 0x0008680000000c00 */
[----:B------:R4:W1:Y:S04]  /*7d70*/  @P0 LDS.128 R64, [R2+0x20] ;  /* 0x0000200002400984 */ /* 0x0008680000000c00 */
[----:B------:R4:W1:Y:S02]  /*7d80*/  @P0 LDS.128 R72, [R0+0x30] ;  /* 0x0000300000480984 */ /* 0x0008640000000c00 */
.L_x_116:
[----:B------:R-:W-:Y:S05]  /*7d90*/  BSYNC B1 ;  /* 0x0000000000017941 */ /* 0x000fea0003800000 */
.L_x_115:
[----:B----4-:R-:W-:Y:S05]  /*7da0*/  VIADD R0, R39, 0x40 ;  /* 0x0000004027007836 */ /* 0x010fea0000000000 */
        /* <DEDUP_REMOVED lines=9> */
[----:B------:R-:W4:Y:S01]  /*7e40*/  LDCU.64 UR6, c[0x4][0x78] ;  /* 0x01000f00ff0677ac */ /* 0x000f220008000a00 */
[----:B------:R-:W1:Y:S01]  /*7e50*/  LDC.64 R2, c[0x4][R3] ;  /* 0x0100000003027b82 */ /* 0x000e620000000a00 */
[----:B------:R-:W5:Y:S01]  /*7e60*/  LDCU.64 UR4, c[0x4][0x10] ;  /* 0x01000200ff0477ac */ /* 0x000f620008000a00 */
[----:B---3--:R-:W-:Y:S01]  /*7e70*/  MOV R5, UR9 ;  /* 0x0000000900057c02 */ /* 0x008fe20008000f00 */
[----:B------:R-:W-:Y:S01]  /*7e80*/  IMAD.U32 R4, RZ, RZ, UR8 ;  /* 0x00000008ff047e24 */ /* 0x000fe2000f8e00ff */
[----:B----4-:R-:W-:Y:S01]  /*7e90*/  MOV R7, UR7 ;  /* 0x0000000700077c02 */ /* 0x010fe20008000f00 */
[----:B------:R-:W-:Y:S01]  /*7ea0*/  IMAD.U32 R6, RZ, RZ, UR6 ;  /* 0x00000006ff067e24 */ /* 0x000fe2000f8e00ff */
[----:B-----5:R-:W-:Y:S01]  /*7eb0*/  MOV R11, UR5 ;  /* 0x00000005000b7c02 */ /* 0x020fe20008000f00 */
[----:B------:R-:W-:Y:S02]  /*7ec0*/  IMAD.U32 R10, RZ, RZ, UR4 ;  /* 0x00000004ff0a7e24 */ /* 0x000fe4000f8e00ff */
[----:B------:R-:W-:Y:S07]  /*7ed0*/  LEPC R20, `(.L_x_120) ;  /* 0x000000001014794e */ /* 0x000fee0000000000 */
[----:B-12---:R-:W-:Y:S05]  /*7ee0*/  CALL.ABS.NOINC R2 ;  /* 0x0000000002007343 */ /* 0x006fea0003c00000 */
.L_x_120:
        /* <DEDUP_REMOVED lines=12> */
[----:B---3--:R-:W-:Y:S02]  /*7fb0*/  LEA R62, R46, UR44, 0x3 ;  /* 0x0000002c2e3e7c11 */ /* 0x008fe4000f8e18ff */
[----:B------:R-:W1:Y:S02]  /*7fc0*/  LDTM.x32 R4, tmem[UR4+0x40] ;  /* 0x00004004000479ee */ /* 0x000e6400082c0000 */
        /* <DEDUP_REMOVED lines=133> */
.L_x_122:
[----:B------:R-:W-:Y:S05]  /*8820*/  BSYNC.RECONVERGENT B0 ;  /* 0x0000000000007941 */ /* 0x000fea0003800200 */
.L_x_121:
        /* <DEDUP_REMOVED lines=21> */
.L_x_126:
[----:B------:R-:W-:Y:S05]  /*8980*/  BSYNC B0 ;  /* 0x0000000000007941 */ /* 0x000fea0003800000 */
.L_x_125:
[----:B------:R-:W-:Y:S11]  /*8990*/  ISETP.NE.AND P0, PT, R60, RZ, PT ;  /* 0x000000ff3c00720c */ /* 0x000ff60003f05270 */
[----:B------:R-:W-:Y:S02]  /*89a0*/  @!UPT UIADD3 URZ, UPT, UPT, URZ, URZ, URZ ;  /* 0x000000fffffff290 */ /* 0x000fe4000fffe0ff */
[----:B------:R4:W1:Y:S04]  /*89b0*/  @P0 LDS.128 R48, [R3] ;  /* 0x0000000003300984 */ /* 0x0008680000000c00 */
[----:B------:R4:W1:Y:S04]  /*89c0*/  @P0 LDS.128 R56, [R2+0x10] ;  /* 0x0000100002380984 */ /* 0x0008680000000c00 */
[----:B------:R4:W1:Y:S04]  /*89d0*/  @P0 LDS.128 R64, [R0+0x20] ;  /* 0x0000200000400984 */ /* 0x0008680000000c00 */
[----:B------:R4:W1:Y:S02]  /*89e0*/  @P0 LDS.128 R72, [R46+0x30] ;  /* 0x000030002e480984 */ /* 0x0008640000000c00 */
.L_x_124:
[----:B------:R-:W-:Y:S05]  /*89f0*/  BSYNC B1 ;  /* 0x0000000000017941 */ /* 0x000fea0003800000 */
.L_x_123:
        /* <DEDUP_REMOVED lines=21> */
.L_x_128:
[----:B------:R-:W-:Y:S01]  /*8b50*/  ISETP.NE.AND P0, PT, R95, RZ, PT ;  /* 0x000000ff5f00720c */ /* 0x000fe20003f05270 */
[----:B------:R-:W-:Y:S05]  /*8b60*/  WARPSYNC.ALL ;  /* 0x0000000000007948 */ /* 0x000fea0003800000 */
[----:B------:R-:W-:Y:S01]  /*8b70*/  R2UR UR4, R39 ;  /* 0x00000000270472ca */ /* 0x000fe200000e0000 */
[--C-:B-1----:R-:W-:Y:S01]  /*8b80*/  HADD2.F32 R40, -RZ, R48.reuse.H0_H0 ;  /* 0x20000030ff287230 */ /* 0x102fe20000004100 */
[----:B------:R-:W-:Y:S01]  /*8b90*/  R2UR UR5, R99 ;  /* 0x00000000630572ca */ /* 0x000fe200000e0000 */
[----:B------:R-:W-:Y:S01]  /*8ba0*/  HADD2.F32 R42, -RZ, R48.H1_H1 ;  /* 0x30000030ff2a7230 */ /* 0x000fe20000004100 */
[----:B------:R-:W-:Y:S01]  /*8bb0*/  BSSY.RECONVERGENT B0, `(.L_x_129) ;  /* 0x000008a000007945 */ /* 0x000fe20003800200 */
[--C-:B------:R-:W-:Y:S02]  /*8bc0*/  HADD2.F32 R43, -RZ, R49.reuse.H0_H0 ;  /* 0x20000031ff2b7230 */ /* 0x100fe40000004100 */
[----:B------:R-:W-:Y:S02]  /*8bd0*/  HADD2.F32 R44, -RZ, R49.H1_H1 ;  /* 0x30000031ff2c7230 */ /* 0x000fe40000004100 */
[--C-:B------:R-:W-:Y:S02]  /*8be0*/  HADD2.F32 R45, -RZ, R50.reuse.H0_H0 ;  /* 0x20000032ff2d7230 */ /* 0x100fe40000004100 */
[----:B------:R-:W-:Y:S02]  /*8bf0*/  HADD2.F32 R46, -RZ, R50.H1_H1 ;  /* 0x30000032ff2e7230 */ /* 0x000fe40000004100 */
[----:B---3--:R-:W1:Y:S01]  /*8c00*/  LDTM.x32 R4, tmem[UR4+0x60] ;  /* 0x00006004000479ee */ /* 0x008e6200082c0000 */
[----:B------:R-:W-:Y:S01]  /*8c10*/  NOP ;  /* 0x0000000000007918 */ /* 0x000fe20000000000 */
[----:B------:R-:W-:Y:S01]  /*8c20*/  UIADD3 UR4, UPT, UPT, UR5, 0xc0, URZ ;  /* 0x000000c005047890 */ /* 0x000fe2000fffe0ff */
[--C-:B------:R-:W-:Y:S02]  /*8c30*/  HADD2.F32 R47, -RZ, R51.reuse.H0_H0 ;  /* 0x20000033ff2f7230 */ /* 0x100fe40000004100 */
[----:B------:R-:W-:Y:S01]  /*8c40*/  HADD2.F32 R49, -RZ, R51.H1_H1 ;  /* 0x30000033ff317230 */ /* 0x000fe20000004100 */
[----:B------:R-:W-:Y:S01]  /*8c50*/  UPRMT UR4, UR47, 0x654, UR4 ;  /* 0x000006542f047896 */ /* 0x000fe20008000004 */
[--C-:B------:R-:W-:Y:S02]  /*8c60*/  HADD2.F32 R48, -RZ, R56.reuse.H0_H0 ;  /* 0x20000038ff307230 */ /* 0x100fe40000004100 */
[----:B------:R-:W-:Y:S02]  /*8c70*/  HADD2.F32 R51, -RZ, R56.H1_H1 ;  /* 0x30000038ff337230 */ /* 0x000fe40000004100 */
[--C-:B------:R-:W-:Y:S02]  /*8c80*/  HADD2.F32 R50, -RZ, R57.reuse.H0_H0 ;  /* 0x20000039ff327230 */ /* 0x100fe40000004100 */
[----:B------:R-:W-:Y:S02]  /*8c90*/  HADD2.F32 R52, -RZ, R57.H1_H1 ;  /* 0x30000039ff347230 */ /* 0x000fe40000004100 */
[----:B-1----:R-:W-:Y:S01]  /*8ca0*/  SYNCS.ARRIVE.TRANS64.RED.A1T0 RZ, [UR4], RZ ;  /* 0x000000ffffff79a7 */ /* 0x002fe20008100404 */
[--C-:B------:R-:W-:Y:S02]  /*8cb0*/  HADD2.F32 R53, -RZ, R58.reuse.H0_H0 ;  /* 0x2000003aff357230 */ /* 0x100fe40000004100 */
[----:B------:R-:W-:Y:S02]  /*8cc0*/  HADD2.F32 R54, -RZ, R58.H1_H1 ;  /* 0x3000003aff367230 */ /* 0x000fe40000004100 */
[--C-:B------:R-:W-:Y:S02]  /*8cd0*/  HADD2.F32 R55, -RZ, R59.reuse.H0_H0 ;  /* 0x2000003bff377230 */ /* 0x100fe40000004100 */
[----:B------:R-:W-:Y:S02]  /*8ce0*/  HADD2.F32 R56, -RZ, R59.H1_H1 ;  /* 0x3000003bff387230 */ /* 0x000fe40000004100 */
[C---:B------:R-:W-:Y:S01]  /*8cf0*/  FMUL R4, R38.reuse, R4 ;  /* 0x0000000426047220 */ /* 0x040fe20000400000 */
[C---:B------:R-:W-:Y:S01]  /*8d00*/  FMUL R5, R38.reuse, R5 ;  /* 0x0000000526057220 */ /* 0x040fe20000400000 */
[C---:B------:R-:W-:Y:S01]  /*8d10*/  FMUL R6, R38.reuse, R6 ;  /* 0x0000000626067220 */ /* 0x040fe20000400000 */
[C---:B------:R-:W-:Y:S01]  /*8d20*/  FMUL R7, R38.reuse, R7 ;  /* 0x0000000726077220 */ /* 0x040fe20000400000 */
[C---:B------:R-:W-:Y:S01]  /*8d30*/  FFMA R4, R41.reuse, R40, R4 ;  /* 0x0000002829047223 */ /* 0x040fe20000000004 */
[C---:B------:R-:W-:Y:S01]  /*8d40*/  FFMA R5, R41.reuse, R42, R5 ;  /* 0x0000002a29057223 */ /* 0x040fe20000000005 */
[C---:B------:R-:W-:Y:S01]  /*8d50*/  FFMA R6, R41.reuse, R43, R6 ;  /* 0x0000002b29067223 */ /* 0x040fe20000000006 */
[----:B------:R-:W-:Y:S01]  /*8d60*/  FFMA R7, R41, R44, R7 ;  /* 0x0000002c29077223 */ /* 0x000fe20000000007 */
[C---:B------:R-:W-:Y:S01]  /*8d70*/  FMUL R8, R38.reuse, R8 ;  /* 0x0000000826087220 */ /* 0x040fe20000400000 */
[C---:B------:R-:W-:Y:S01]  /*8d80*/  FMUL R9, R38.reuse, R9 ;  /* 0x0000000926097220 */ /* 0x040fe20000400000 */
[----:B------:R-:W-:Y:S01]  /*8d90*/  F2FP.F16.F32.PACK_AB R100, R5, R4 ;  /* 0x000000040564723e */ /* 0x000fe200000000ff */
[C---:B------:R-:W-:Y:S01]  /*8da0*/  FMUL R0, R38.reuse, R10 ;  /* 0x0000000a26007220 */ /* 0x040fe20000400000 */
[----:B------:R-:W-:Y:S01]  /*8db0*/  F2FP.F16.F32.PACK_AB R101, R7, R6 ;  /* 0x000000060765723e */ /* 0x000fe200000000ff */
[C---:B------:R-:W-:Y:S01]  /*8dc0*/  FFMA R8, R41.reuse, R45, R8 ;  /* 0x0000002d29087223 */ /* 0x040fe20000000008 */
[C---:B------:R-:W-:Y:S01]  /*8dd0*/  FFMA R9, R41.reuse, R46, R9 ;  /* 0x0000002e29097223 */ /* 0x040fe20000000009 */
[----:B------:R-:W-:Y:S01]  /*8de0*/  FFMA R0, R41, R47, R0 ;  /* 0x0000002f29007223 */ /* 0x000fe20000000000 */
[C---:B------:R-:W-:Y:S01]  /*8df0*/  FMUL R2, R38.reuse, R11 ;  /* 0x0000000b26027220 */ /* 0x040fe20000400000 */
[C---:B------:R-:W-:Y:S01]  /*8e00*/  FMUL R3, R38.reuse, R12 ;  /* 0x0000000c26037220 */ /* 0x040fe20000400000 */
[C---:B------:R-:W-:Y:S01]  /*8e10*/  FMUL R10, R38.reuse, R13 ;  /* 0x0000000d260a7220 */ /* 0x040fe20000400000 */
[----:B------:R-:W-:Y:S01]  /*8e20*/  F2FP.F16.F32.PACK_AB R102, R9, R8 ;  /* 0x000000080966723e */ /* 0x000fe200000000ff */
[C---:B------:R-:W-:Y:S01]  /*8e30*/  FFMA R2, R41.reuse, R49, R2 ;  /* 0x0000003129027223 */ /* 0x040fe20000000002 */
[C---:B------:R-:W-:Y:S01]  /*8e40*/  FFMA R3, R41.reuse, R48, R3 ;  /* 0x0000003029037223 */ /* 0x040fe20000000003 */
[C---:B------:R-:W-:Y:S01]  /*8e50*/  FFMA R10, R41.reuse, R51, R10 ;  /* 0x00000033290a7223 */ /* 0x040fe2000000000a */
[C---:B------:R-:W-:Y:S01]  /*8e60*/  FMUL R11, R38.reuse, R14 ;  /* 0x0000000e260b7220 */ /* 0x040fe20000400000 */
[C---:B------:R-:W-:Y:S01]  /*8e70*/  FMUL R15, R38.reuse, R15 ;  /* 0x0000000f260f7220 */ /* 0x040fe20000400000 */
[C---:B------:R-:W-:Y:S01]  /*8e80*/  FMUL R12, R38.reuse, R16 ;  /* 0x00000010260c7220 */ /* 0x040fe20000400000 */
[C---:B------:R-:W-:Y:S01]  /*8e90*/  FMUL R13, R38.reuse, R17 ;  /* 0x00000011260d7220 */ /* 0x040fe20000400000 */
[C---:B------:R-:W-:Y:S01]  /*8ea0*/  FFMA R11, R41.reuse, R50, R11 ;  /* 0x00000032290b7223 */ /* 0x040fe2000000000b */
[C---:B------:R-:W-:Y:S01]  /*8eb0*/  FMUL R14, R38.reuse, R18 ;  /* 0x00000012260e7220 */ /* 0x040fe20000400000 */
[C---:B------:R-:W-:Y:S01]  /*8ec0*/  FFMA R15, R41.reuse, R52, R15 ;  /* 0x00000034290f7223 */ /* 0x040fe2000000000f */
[--C-:B------:R-:W-:Y:S02]  /*8ed0*/  HADD2.F32 R57, -RZ, R64.reuse.H0_H0 ;  /* 0x20000040ff397230 */ /* 0x100fe40000004100 */
[----:B------:R-:W-:Y:S01]  /*8ee0*/  FMUL R19, R38, R19 ;  /* 0x0000001326137220 */ /* 0x000fe20000400000 */
[----:B------:R-:W-:Y:S01]  /*8ef0*/  F2FP.F16.F32.PACK_AB R103, R2, R0 ;  /* 0x000000000267723e */ /* 0x000fe200000000ff */
[C---:B------:R-:W-:Y:S01]  /*8f00*/  FFMA R12, R41.reuse, R53, R12 ;  /* 0x00000035290c7223 */ /* 0x040fe2000000000c */
[----:B------:R-:W-:Y:S02]  /*8f10*/  HADD2.F32 R58, -RZ, R64.H1_H1 ;  /* 0x30000040ff3a7230 */ /* 0x000fe40000004100 */
[C---:B------:R-:W-:Y:S01]  /*8f20*/  FMUL R16, R38.reuse, R20 ;  /* 0x0000001426107220 */ /* 0x040fe20000400000 */
[C---:B------:R-:W-:Y:S01]  /*8f30*/  FFMA R13, R41.reuse, R54, R13 ;  /* 0x00000036290d7223 */ /* 0x040fe2000000000d */
[----:B------:R1:W-:Y:S01]  /*8f40*/  STS.128 [R93+0x6000], R100 ;  /* 0x006000645d007388 */ /* 0x0003e20000000c00 */
[--C-:B------:R-:W-:Y:S02]  /*8f50*/  HADD2.F32 R59, -RZ, R65.reuse.H0_H0 ;  /* 0x20000041ff3b7230 */ /* 0x100fe40000004100 */
[C---:B------:R-:W-:Y:S01]  /*8f60*/  FMUL R17, R38.reuse, R21 ;  /* 0x0000001526117220 */ /* 0x040fe20000400000 */
[C---:B------:R-:W-:Y:S01]  /*8f70*/  FFMA R14, R41.reuse, R55, R14 ;  /* 0x00000037290e7223 */ /* 0x040fe2000000000e */
[----:B------:R-:W-:Y:S02]  /*8f80*/  HADD2.F32 R60, -RZ, R65.H1_H1 ;  /* 0x30000041ff3c7230 */ /* 0x000fe40000004100 */
[C---:B------:R-:W-:Y:S01]  /*8f90*/  FMUL R18, R38.reuse, R22 ;  /* 0x0000001626127220 */ /* 0x040fe20000400000 */
[C---:B------:R-:W-:Y:S01]  /*8fa0*/  FFMA R19, R41.reuse, R56, R19 ;  /* 0x0000003829137223 */ /* 0x040fe20000000013 */
        /* <DEDUP_REMOVED lines=13> */
[----:B------:R-:W-:Y:S01]  /*9080*/  FMUL R27, R38, R27 ;  /* 0x0000001b261b7220 */ /* 0x000fe20000400000 */
[----:B------:R-:W-:Y:S01]  /*9090*/  F2FP.F16.F32.PACK_AB R104, R10, R3 ;  /* 0x000000030a68723e */ /* 0x000fe200000000ff */
[----:B------:R-:W-:Y:S01]  /*90a0*/  FFMA R20, R41, R61, R20 ;  /* 0x0000003d29147223 */ /* 0x000fe20000000014 */
[----:B------:R-:W-:Y:S01]  /*90b0*/  F2FP.F16.F32.PACK_AB R105, R15, R11 ;  /* 0x0000000b0f69723e */ /* 0x000fe200000000ff */
[----:B------:R-:W-:Y:S01]  /*90c0*/  HADD2.F32 R66, -RZ, R72.H1_H1 ;  /* 0x30000048ff427230 */ /* 0x000fe20000004100 */
[----:B------:R-:W-:Y:S01]  /*90d0*/  F2FP.F16.F32.PACK_AB R106, R13, R12 ;  /* 0x0000000c0d6a723e */ /* 0x000fe200000000ff */
[C---:B------:R-:W-:Y:S01]  /*90e0*/  FMUL R24, R38.reuse, R28 ;  /* 0x0000001c26187220 */ /* 0x040fe20000400000 */
[----:B------:R-:W-:Y:S01]  /*90f0*/  F2FP.F16.F32.PACK_AB R107, R19, R14 ;  /* 0x0000000e136b723e */ /* 0x000fe200000000ff */
[C---:B------:R-:W-:Y:S01]  /*9100*/  FFMA R21, R41.reuse, R62, R21 ;  /* 0x0000003e29157223 */ /* 0x040fe20000000015 */
[--C-:B------:R-:W-:Y:S02]  /*9110*/  HADD2.F32 R67, -RZ, R73.reuse.H0_H0 ;  /* 0x20000049ff437230 */ /* 0x100fe40000004100 */
[C---:B------:R-:W-:Y:S01]  /*9120*/  FMUL R25, R38.reuse, R29 ;  /* 0x0000001d26197220 */ /* 0x040fe20000400000 */
[C---:B------:R-:W-:Y:S01]  /*9130*/  FFMA R22, R41.reuse, R63, R22 ;  /* 0x0000003f29167223 */ /* 0x040fe20000000016 */
[----:B------:R1:W-:Y:S01]  /*9140*/  STS.128 [R92+0x6010], R104 ;  /* 0x006010685c007388 */ /* 0x0003e20000000c00 */
        /* <DEDUP_REMOVED lines=48> */
.L_x_130:
[----:B------:R-:W-:Y:S05]  /*9450*/  BSYNC.RECONVERGENT B0 ;  /* 0x0000000000007941 */ /* 0x000fea0003800200 */
.L_x_129:
[----:B------:R-:W-:Y:S01]  /*9460*/  BAR.SYNC.DEFER_BLOCKING 0x1, 0x80 ;  /* 0x0042000000007b1d */ /* 0x000fe20000010000 */
[----:B------:R-:W-:Y:S01]  /*9470*/  UISETP.NE.AND UP0, UPT, UR52, -0x4, UPT ;  /* 0xfffffffc3400788c */ /* 0x000fe2000bf05270 */
[----:B------:R-:W-:Y:S08]  /*9480*/  IADD3 R0, PT, PT, R36, 0x1, RZ ;  /* 0x0000000124007810 */ /* 0x000ff00007ffe0ff */
[----:B------:R-:W-:Y:S05]  /*9490*/  BRA.U !UP0, `(.L_x_131) ;  /* 0x0000000108287547 */ /* 0x000fea000b800000 */
[----:B------:R-:W-:Y:S01]  /*94a0*/  ISETP.NE.AND P0, PT, R98, RZ, PT ;  /* 0x000000ff6200720c */ /* 0x000fe20003f05270 */
[----:B------:R-:W-:Y:S01]  /*94b0*/  IMAD.U32 R3, RZ, RZ, UR46 ;  /* 0x0000002eff037e24 */ /* 0x000fe2000f8e00ff */
[----:B------:R-:W-:Y:S01]  /*94c0*/  UIADD3 UR4, UPT, UPT, UR46, 0x1, URZ ;  /* 0x000000012e047890 */ /* 0x000fe2000fffe0ff */
[----:B------:R-:W-:Y:S03]  /*94d0*/  IMAD.U32 R2, RZ, RZ, UR47 ;  /* 0x0000002fff027e24 */ /* 0x000fe6000f8e00ff */
[----:B------:R-:W-:Y:S04]  /*94e0*/  UISETP.NE.AND UP0, UPT, UR4, 0x4, UPT ;  /* 0x000000040400788c */ /* 0x000fe8000bf05270 */
[----:B------:R-:W-:Y:S03]  /*94f0*/  USEL UR46, UR4, URZ, UP0 ;  /* 0x000000ff042e7287 */ /* 0x000fe60008000000 */
[----:B------:R-:W-:Y:S05]  /*9500*/  @P0 LEA R3, R3, UR44, 0x3 ;  /* 0x0000002c03030c11 */ /* 0x000fea000f8e18ff */
[----:B------:R-:W-:Y:S05]  /*9510*/  @P0 VIADD R3, R3, 0x50 ;  /* 0x0000005003030836 */ /* 0x000fea0000000000 */
[----:B------:R-:W-:Y:S04]  /*9520*/  @P0 PRMT R2, R2, 0x654, R3 ;  /* 0x0000065402020816 */ /* 0x000fe80000000003 */
[----:B------:R3:W-:Y:S03]  /*9530*/  @P0 SYNCS.ARRIVE.TRANS64.RED.A1T0 RZ, [R2+URZ], RZ ;  /* 0x000000ff02ff09a7 */ /* 0x0007e600081004ff */
.L_x_131:
[----:B------:R-:W-:Y:S01]  /*9540*/  R2UR UR4, R82 ;  /* 0x00000000520472ca */ /* 0x000fe200000e0000 */
[----:B------:R-:W-:Y:S01]  /*9550*/  UISETP.NE.AND UP0, UPT, UR62, URZ, UPT ;  /* 0x000000ff3e00728c */ /* 0x000fe2000bf05270 */
[----:B------:R-:W-:Y:S01]  /*9560*/  ISETP.NE.AND P0, PT, R86, 0x2, PT ;  /* 0x000000025600780c */ /* 0x000fe20003f05270 */
[----:B------:R-:W-:Y:S01]  /*9570*/  UIADD3 UR20, UPT, UPT, UR37, UR63, URZ ;  /* 0x0000003f25147290 */ /* 0x000fe2000fffe0ff */
[----:B------:R-:W-:Y:S01]  /*9580*/  ISETP.NE.AND P1, PT, R0, 0x4, PT ;  /* 0x000000040000780c */ /* 0x000fe20003f25270 */
[----:B------:R-:W-:Y:S01]  /*9590*/  UIADD3 UR52, UPT, UPT, UR52, 0x4, URZ ;  /* 0x0000000434347890 */ /* 0x000fe2000fffe0ff */
[----:B------:R-:W-:Y:S01]  /*95a0*/  SEL R3, RZ, 0x1, P0 ;  /* 0x00000001ff037807 */ /* 0x000fe20000000000 */
[----:B------:R-:W-:Y:S01]  /*95b0*/  UMOV UR36, UR61 ;  /* 0x0000003d00247c82 */ /* 0x000fe20008000000 */
[----:B---3--:R-:W-:Y:S02]  /*95c0*/  SEL R2, RZ, 0x1, P1 ;  /* 0x00000001ff027807 */ /* 0x008fe40000800000 */
[----:B------:R-:W-:Y:S02]  /*95d0*/  LOP3.LUT R88, R88, R3, RZ, 0x3c, !PT ;  /* 0x0000000358587212 */ /* 0x000fe400078e3cff */
[----:B------:R-:W-:Y:S01]  /*95e0*/  LOP3.LUT R89, R89, R2, RZ, 0x3c, !PT ;  /* 0x0000000259597212 */ /* 0x000fe200078e3cff */
[----:B------:R-:W-:Y:S01]  /*95f0*/  UIADD3 UR16, UPT, UPT, UR38, UR4, URZ ;  /* 0x0000000426107290 */ /* 0x000fe2000fffe0ff */
[----:B------:R-:W-:Y:S02]  /*9600*/  SEL R86, R86, RZ, P0 ;  /* 0x000000ff56567207 */ /* 0x000fe40000000000 */
[----:B------:R-:W-:Y:S01]  /*9610*/  SEL R36, R0, RZ, P1 ;  /* 0x000000ff00247207 */ /* 0x000fe20000800000 */
[----:B------:R-:W-:Y:S08]  /*9620*/  BRA.U UP0, `(.L_x_132) ;  /* 0xffffffbd00dc7547 */ /* 0x000ff0000b83ffff */
[----:B------:R-:W-:-:S13]  /*9630*/  R2UR UR4, R83 ;  /* 0x00000000530472ca */ /* 0x000fda00000e0000 */
[----:B------:R-:W-:-:S09]  /*9640*/  UISETP.NE.AND UP0, UPT, UR4, URZ, UPT ;  /* 0x000000ff0400728c */ /* 0x000fd2000bf05270 */
[----:B------:R-:W-:Y:S05]  /*9650*/  BRA.U !UP0, `(.L_x_133) ;  /* 0x0000000108487547 */ /* 0x000fea000b800000 */
[----:B------:R-:W3:Y:S02]  /*9660*/  LDCU.64 UR4, c[0x0][0x890] ;  /* 0x00011200ff0477ac */ /* 0x000ee40008000a00 */
[----:B---3--:R-:W-:-:S04]  /*9670*/  UISETP.NE.U32.AND UP0, UPT, UR4, URZ, UPT ;  /* 0x000000ff0400728c */ /* 0x008fc8000bf05070 */
[----:B------:R-:W-:-:S09]  /*9680*/  UISETP.NE.AND.EX UP0, UPT, UR5, URZ, UPT, UP0 ;  /* 0x000000ff0500728c */ /* 0x000fd2000bf05300 */
[----:B------:R-:W-:Y:S05]  /*9690*/  BRA.U UP0, `(.L_x_134) ;  /* 0x00000001000c7547 */ /* 0x000fea000b800000 */
[----:B------:R-:W-:-:S13]  /*96a0*/  FSETP.NEU.AND P0, PT, R41, RZ, PT ;  /* 0x000000ff2900720b */ /* 0x000fda0003f0d000 */
[----:B------:R-:W-:Y:S05]  /*96b0*/  @!P0 EXIT ;  /* 0x000000000000894d */ /* 0x000fea0003800000 */
[----:B------:R-:W-:Y:S05]  /*96c0*/  BRA `(.L_x_133) ;  /* 0x00000000002c7947 */ /* 0x000fea0003800000 */
.L_x_134:
[----:B------:R-:W-:Y:S01]  /*96d0*/  ISETP.NE.AND P0, PT, R85, RZ, PT ;  /* 0x000000ff5500720c */ /* 0x000fe20003f05270 */
[----:B------:R-:W-:-:S12]  /*96e0*/  BSSY.RECONVERGENT B0, `(.L_x_133) ;  /* 0x0000009000007945 */ /* 0x000fd80003800200 */
[----:B------:R-:W-:Y:S05]  /*96f0*/  @P0 BRA `(.L_x_135) ;  /* 0x0000000000140947 */ /* 0x000fea0003800000 */
[----:B------:R-:W3:Y:S02]  /*9700*/  LDCU.64 UR4, c[0x0][0x888] ;  /* 0x00011100ff0477ac */ /* 0x000ee40008000a00 */
[----:B---3--:R-:W-:-:S04]  /*9710*/  ISETP.NE.U32.AND P0, PT, RZ, UR4, PT ;  /* 0x00000004ff007c0c */ /* 0x008fc8000bf05070 */
[----:B------:R-:W-:-:S13]  /*9720*/  ISETP.NE.AND.EX P0, PT, RZ, UR5, PT, P0 ;  /* 0x00000005ff007c0c */ /* 0x000fda000bf05300 */
[----:B------:R-:W-:Y:S05]  /*9730*/  @!P0 EXIT ;  /* 0x000000000000894d */ /* 0x000fea0003800000 */
[----:B------:R-:W-:Y:S05]  /*9740*/  BRA `(.L_x_136) ;  /* 0x0000000000087947 */ /* 0x000fea0003800000 */
.L_x_135:
[----:B------:R-:W-:-:S13]  /*9750*/  FSETP.NEU.AND P0, PT, R41, RZ, PT ;  /* 0x000000ff2900720b */ /* 0x000fda0003f0d000 */
[----:B------:R-:W-:Y:S05]  /*9760*/  @!P0 EXIT ;  /* 0x000000000000894d */ /* 0x000fea0003800000 */
.L_x_136:
[----:B------:R-:W-:Y:S05]  /*9770*/  BSYNC.RECONVERGENT B0 ;  /* 0x0000000000007941 */ /* 0x000fea0003800200 */
.L_x_133:
[----:B------:R-:W-:Y:S01]  /*9780*/  ULEA UR4, UR46, UR44, 0x3 ;  /* 0x0000002c2e047291 */ /* 0x000fe2000f8e18ff */
[----:B------:R-:W-:-:S04]  /*9790*/  DEPBAR.LE SB0, 0x0 ;  /* 0x000080000000791a */ /* 0x000fc80000000000 */
[----:B------:R-:W-:-:S04]  /*97a0*/  UIADD3 UR4, UPT, UPT, UR4, 0x50, URZ ;  /* 0x0000005004047890 */ /* 0x000fc8000fffe0ff */
[----:B------:R-:W-:-:S09]  /*97b0*/  UPRMT UR4, UR47, 0x654, UR4 ;  /* 0x000006542f047896 */ /* 0x000fd20008000004 */
[----:B------:R-:W-:Y:S01]  /*97c0*/  SYNCS.ARRIVE.TRANS64.RED.A1T0 RZ, [UR4], RZ ;  /* 0x000000ffffff79a7 */ /* 0x000fe20008100404 */
[----:B------:R-:W-:Y:S05]  /*97d0*/  EXIT ;  /* 0x000000000000794d */ /* 0x000fea0003800000 */
.L_x_24:
[----:B--2---:R2:W3:Y:S02]  /*97e0*/  SYNCS.PHASECHK.TRANS64.TRYWAIT P0, [R3+URZ+0xf0], R2 ;  /* 0x0000f002030075a7 */ /* 0x0044e400080011ff */
[----:B---3--:R-:W-:Y:S05]  /*97f0*/  @!P0 NANOSLEEP.SYNCS 0x989680 ;  /* 0x009896800000895d */ /* 0x008fea0003900000 */
[----:B------:R-:W3:Y:S02]  /*9800*/  @!P0 SYNCS.PHASECHK.TRANS64 P0, [R3+URZ+0xf0], R2 ;  /* 0x0000f002030085a7 */ /* 0x000ee400080010ff */
[----:B---3--:R-:W-:Y:S05]  /*9810*/  @!P0 BRA `(.L_x_24) ;  /* 0xfffffffc00f08947 */ /* 0x008fea000383ffff */
[----:B------:R-:W-:Y:S05]  /*9820*/  BRA `(.L_x_137) ;  /* 0xffffff80006c7947 */ /* 0x000fea000383ffff */
.L_x_27:
[----:B-1----:R-:W-:-:S07]  /*9830*/  MOV R0, UR33 ;  /* 0x0000002100007c02 */ /* 0x002fce0008000f00 */
.L_x_138:
[----:B-1----:R1:W2:Y:S02]  /*9840*/  SYNCS.PHASECHK.TRANS64.TRYWAIT P0, [R0+URZ+0x18], R3 ;  /* 0x00001803000075a7 */ /* 0x0022a400080011ff */
[----:B--2---:R-:W-:Y:S05]  /*9850*/  @!P0 NANOSLEEP.SYNCS 0x989680 ;  /* 0x009896800000895d */ /* 0x004fea0003900000 */
[----:B------:R-:W2:Y:S02]  /*9860*/  @!P0 SYNCS.PHASECHK.TRANS64 P0, [R0+URZ+0x18], R3 ;  /* 0x00001803000085a7 */ /* 0x000ea400080010ff */
[----:B--2---:R-:W-:Y:S05]  /*9870*/  @!P0 BRA `(.L_x_138) ;  /* 0xfffffffc00f08947 */ /* 0x004fea000383ffff */
[----:B------:R-:W-:Y:S05]  /*9880*/  BRA `(.L_x_26) ;  /* 0xffffff8000b47947 */ /* 0x000fea000383ffff */
.L_x_34:
[----:B-1----:R-:W-:-:S07]  /*9890*/  MOV R0, UR33 ;  /* 0x0000002100007c02 */ /* 0x002fce0008000f00 */
.L_x_139:
[----:B-1----:R1:W2:Y:S02]  /*98a0*/  SYNCS.PHASECHK.TRANS64.TRYWAIT P0, [R0+URZ+0x18], R3 ;  /* 0x00001803000075a7 */ /* 0x0022a400080011ff */
[----:B--2---:R-:W-:Y:S05]  /*98b0*/  @!P0 NANOSLEEP.SYNCS 0x989680 ;  /* 0x009896800000895d */ /* 0x004fea0003900000 */
[----:B------:R-:W2:Y:S02]  /*98c0*/  @!P0 SYNCS.PHASECHK.TRANS64 P0, [R0+URZ+0x18], R3 ;  /* 0x00001803000085a7 */ /* 0x000ea400080010ff */
[----:B--2---:R-:W-:Y:S05]  /*98d0*/  @!P0 BRA `(.L_x_139) ;  /* 0xfffffffc00f08947 */ /* 0x004fea000383ffff */
[----:B------:R-:W-:Y:S05]  /*98e0*/  BRA `(.L_x_33) ;  /* 0xffffff8400a87947 */ /* 0x000fea000383ffff */
.L_x_39:
[----:B-1----:R1:W2:Y:S02]  /*98f0*/  SYNCS.PHASECHK.TRANS64.TRYWAIT P0, [R3+URZ+0x80], R0 ;  /* 0x00008000030075a7 */ /* 0x0022a400080011ff */
[----:B--2---:R-:W-:Y:S05]  /*9900*/  @!P0 NANOSLEEP.SYNCS 0x989680 ;  /* 0x009896800000895d */ /* 0x004fea0003900000 */
[----:B------:R-:W2:Y:S02]  /*9910*/  @!P0 SYNCS.PHASECHK.TRANS64 P0, [R3+URZ+0x80], R0 ;  /* 0x00008000030085a7 */ /* 0x000ea400080010ff */
[----:B--2---:R-:W-:Y:S05]  /*9920*/  @!P0 BRA `(.L_x_39) ;  /* 0xfffffffc00f08947 */ /* 0x004fea000383ffff */
[----:B------:R-:W-:Y:S05]  /*9930*/  BRA `(.L_x_140) ;  /* 0xffffff88007c7947 */ /* 0x000fea000383ffff */
.L_x_43:
[----:B-1----:R-:W-:-:S07]  /*9940*/  MOV R0, UR4 ;  /* 0x0000000400007c02 */ /* 0x002fce0008000f00 */
.L_x_141:
[----:B-1----:R1:W2:Y:S02]  /*9950*/  SYNCS.PHASECHK.TRANS64.TRYWAIT P0, [R0+URZ], R3 ;  /* 0x00000003000075a7 */ /* 0x0022a400080011ff */
[----:B--2---:R-:W-:Y:S05]  /*9960*/  @!P0 NANOSLEEP.SYNCS 0x989680 ;  /* 0x009896800000895d */ /* 0x004fea0003900000 */
[----:B------:R-:W2:Y:S02]  /*9970*/  @!P0 SYNCS.PHASECHK.TRANS64 P0, [R0+URZ], R3 ;  /* 0x00000003000085a7 */ /* 0x000ea400080010ff */
[----:B--2---:R-:W-:Y:S05]  /*9980*/  @!P0 BRA `(.L_x_141) ;  /* 0xfffffffc00f08947 */ /* 0x004fea000383ffff */
[----:B------:R-:W-:Y:S05]  /*9990*/  BRA `(.L_x_142) ;  /* 0xffffff9000247947 */ /* 0x000fea000383ffff */
.L_x_44:
[----:B------:R-:W-:-:S07]  /*99a0*/  MOV R0, UR5 ;  /* 0x0000000500007c02 */ /* 0x000fce0008000f00 */
.L_x_143:
[----:B-1----:R1:W2:Y:S02]  /*99b0*/  SYNCS.PHASECHK.TRANS64.TRYWAIT P0, [R0+URZ], R3 ;  /* 0x00000003000075a7 */ /* 0x0022a400080011ff */
[----:B--2---:R-:W-:Y:S05]  /*99c0*/  @!P0 NANOSLEEP.SYNCS 0x989680 ;  /* 0x009896800000895d */ /* 0x004fea0003900000 */
[----:B------:R-:W2:Y:S02]  /*99d0*/  @!P0 SYNCS.PHASECHK.TRANS64 P0, [R0+URZ], R3 ;  /* 0x00000003000085a7 */ /* 0x000ea400080010ff */
[----:B--2---:R-:W-:Y:S05]  /*99e0*/  @!P0 BRA `(.L_x_143) ;  /* 0xfffffffc00f08947 */ /* 0x004fea000383ffff */
[----:B------:R-:W-:Y:S05]  /*99f0*/  BRA `(.L_x_144) ;  /* 0xffffff9000307947 */ /* 0x000fea000383ffff */
.L_x_47:
[----:B-1----:R1:W2:Y:S02]  /*9a00*/  SYNCS.PHASECHK.TRANS64.TRYWAIT P0, [R2+URZ+0xe0], R5 ;  /* 0x0000e005020075a7 */ /* 0x0022a400080011ff */
[----:B--2---:R-:W-:Y:S05]  /*9a10*/  @!P0 NANOSLEEP.SYNCS 0x989680 ;  /* 0x009896800000895d */ /* 0x004fea0003900000 */
[----:B------:R-:W2:Y:S02]  /*9a20*/  @!P0 SYNCS.PHASECHK.TRANS64 P0, [R2+URZ+0xe0], R5 ;  /* 0x0000e005020085a7 */ /* 0x000ea400080010ff */
[----:B--2---:R-:W-:Y:S05]  /*9a30*/  @!P0 BRA `(.L_x_47) ;  /* 0xfffffffc00f08947 */ /* 0x004fea000383ffff */
[----:B------:R-:W-:Y:S05]  /*9a40*/  BRA `(.L_x_145) ;  /* 0xffffff90008c7947 */ /* 0x000fea000383ffff */
.L_x_48:
[----:B------:R-:W-:-:S07]  /*9a50*/  MOV R2, UR4 ;  /* 0x0000000400027c02 */ /* 0x000fce0008000f00 */
.L_x_146:
[----:B-1----:R1:W2:Y:S02]  /*9a60*/  SYNCS.PHASECHK.TRANS64.TRYWAIT P0, [R2+URZ+0x90], R5 ;  /* 0x00009005020075a7 */ /* 0x0022a400080011ff */
[----:B--2---:R-:W-:Y:S05]  /*9a70*/  @!P0 NANOSLEEP.SYNCS 0x989680 ;  /* 0x009896800000895d */ /* 0x004fea0003900000 */
[----:B------:R-:W2:Y:S02]  /*9a80*/  @!P0 SYNCS.PHASECHK.TRANS64 P0, [R2+URZ+0x90], R5 ;  /* 0x00009005020085a7 */ /* 0x000ea400080010ff */
[----:B--2---:R-:W-:Y:S05]  /*9a90*/  @!P0 BRA `(.L_x_146) ;  /* 0xfffffffc00f08947 */ /* 0x004fea000383ffff */
[----:B------:R-:W-:Y:S05]  /*9aa0*/  BRA `(.L_x_147) ;  /* 0xffffff90009c7947 */ /* 0x000fea000383ffff */
.L_x_49:
[----:B-1----:R1:W2:Y:S02]  /*9ab0*/  SYNCS.PHASECHK.TRANS64.TRYWAIT P1, [R2+URZ+0x80], R5 ;  /* 0x00008005020075a7 */ /* 0x0022a400080211ff */
[----:B--2---:R-:W-:Y:S05]  /*9ac0*/  @!P1 NANOSLEEP.SYNCS 0x989680 ;  /* 0x009896800000995d */ /* 0x004fea0003900000 */
[----:B------:R-:W2:Y:S02]  /*9ad0*/  @!P1 SYNCS.PHASECHK.TRANS64 P1, [R2+URZ+0x80], R5 ;  /* 0x00008005020095a7 */ /* 0x000ea400080210ff */
[----:B--2---:R-:W-:Y:S05]  /*9ae0*/  @!P1 BRA `(.L_x_49) ;  /* 0xfffffffc00f09947 */ /* 0x004fea000383ffff */
[----:B------:R-:W-:Y:S05]  /*9af0*/  BRA `(.L_x_148) ;  /* 0xffffff9000cc7947 */ /* 0x000fea000383ffff */
.L_x_52:
[----:B------:R-:W-:-:S07]  /*9b00*/  MOV R0, UR4 ;  /* 0x0000000400007c02 */ /* 0x000fce0008000f00 */
.L_x_149:
[----:B-1----:R1:W2:Y:S02]  /*9b10*/  SYNCS.PHASECHK.TRANS64.TRYWAIT P0, [R0+URZ+0x90], R3 ;  /* 0x00009003000075a7 */ /* 0x0022a400080011ff */
[----:B--2---:R-:W-:Y:S05]  /*9b20*/  @!P0 NANOSLEEP.SYNCS 0x989680 ;  /* 0x009896800000895d */ /* 0x004fea0003900000 */
[----:B------:R-:W2:Y:S02]  /*9b30*/  @!P0 SYNCS.PHASECHK.TRANS64 P0, [R0+URZ+0x90], R3 ;  /* 0x00009003000085a7 */ /* 0x000ea400080010ff */
[----:B--2---:R-:W-:Y:S05]  /*9b40*/  @!P0 BRA `(.L_x_149) ;  /* 0xfffffffc00f08947 */ /* 0x004fea000383ffff */
[----:B------:R-:W-:Y:S05]  /*9b50*/  BRA `(.L_x_51) ;  /* 0xffffff9400207947 */ /* 0x000fea000383ffff */
.L_x_59:
[----:B-1----:R1:W2:Y:S02]  /*9b60*/  SYNCS.PHASECHK.TRANS64.TRYWAIT P1, [R0+URZ+0x80], R5 ;  /* 0x00008005000075a7 */ /* 0x0022a400080211ff */
[----:B--2---:R-:W-:Y:S05]  /*9b70*/  @!P1 NANOSLEEP.SYNCS 0x989680 ;  /* 0x009896800000995d */ /* 0x004fea0003900000 */
[----:B------:R-:W2:Y:S02]  /*9b80*/  @!P1 SYNCS.PHASECHK.TRANS64 P1, [R0+URZ+0x80], R5 ;  /* 0x00008005000095a7 */ /* 0x000ea400080210ff */
[----:B--2---:R-:W-:Y:S05]  /*9b90*/  @!P1 BRA `(.L_x_59) ;  /* 0xfffffffc00f09947 */ /* 0x004fea000383ffff */
[----:B------:R-:W-:Y:S05]  /*9ba0*/  BRA `(.L_x_150) ;  /* 0xffffff9800b47947 */ /* 0x000fea000383ffff */
.L_x_60:
[----:B------:R-:W-:-:S07]  /*9bb0*/  MOV R3, UR45 ;  /* 0x0000002d00037c02 */ /* 0x000fce0008000f00 */
.L_x_151:
[----:B-1----:R1:W2:Y:S02]  /*9bc0*/  SYNCS.PHASECHK.TRANS64.TRYWAIT P0, [R3+URZ+0xc0], R0 ;  /* 0x0000c000030075a7 */ /* 0x0022a400080011ff */
[----:B--2---:R-:W-:Y:S05]  /*9bd0*/  @!P0 NANOSLEEP.SYNCS 0x989680 ;  /* 0x009896800000895d */ /* 0x004fea0003900000 */
[----:B------:R-:W2:Y:S02]  /*9be0*/  @!P0 SYNCS.PHASECHK.TRANS64 P0, [R3+URZ+0xc0], R0 ;  /* 0x0000c000030085a7 */ /* 0x000ea400080010ff */
[----:B--2---:R-:W-:Y:S05]  /*9bf0*/  @!P0 BRA `(.L_x_151) ;  /* 0xfffffffc00f08947 */ /* 0x004fea000383ffff */
[----:B------:R-:W-:Y:S05]  /*9c00*/  BRA `(.L_x_152) ;  /* 0xffffff9800ec7947 */ /* 0x000fea000383ffff */
.L_x_63:
[----:B------:R-:W-:Y:S07]  /*9c10*/  MOV R0, UR7 ;  /* 0x0000000700007c02 */ /* 0x000fee0008000f00 */
.L_x_153:
[----:B-1----:R1:W2:Y:S02]  /*9c20*/  SYNCS.PHASECHK.TRANS64.TRYWAIT P0, [R0+URZ], R3 ;  /* 0x00000003000075a7 */ /* 0x0022a400080011ff */
[----:B--2---:R-:W-:Y:S05]  /*9c30*/  @!P0 NANOSLEEP.SYNCS 0x989680 ;  /* 0x009896800000895d */ /* 0x004fea0003900000 */
[----:B------:R-:W2:Y:S02]  /*9c40*/  @!P0 SYNCS.PHASECHK.TRANS64 P0, [R0+URZ], R3 ;  /* 0x00000003000085a7 */ /* 0x000ea400080010ff */
[----:B--2---:R-:W-:Y:S05]  /*9c50*/  @!P0 BRA `(.L_x_153) ;  /* 0xfffffffc00f08947 */ /* 0x004fea000383ffff */
[----:B------:R-:W-:Y:S05]  /*9c60*/  BRA `(.L_x_62) ;  /* 0xffffff9c00087947 */ /* 0x000fea000383ffff */
.L_x_66:
[----:B------:R-:W-:-:S07]  /*9c70*/  MOV R0, UR4 ;  /* 0x0000000400007c02 */ /* 0x000fce0008000f00 */
.L_x_154:
[----:B--2---:R2:W4:Y:S02]  /*9c80*/  SYNCS.PHASECHK.TRANS64.TRYWAIT P0, [R0+URZ], R3 ;  /* 0x00000003000075a7 */ /* 0x00452400080011ff */
[----:B----4-:R-:W-:Y:S05]  /*9c90*/  @!P0 NANOSLEEP.SYNCS 0x989680 ;  /* 0x009896800000895d */ /* 0x010fea0003900000 */
[----:B------:R-:W4:Y:S02]  /*9ca0*/  @!P0 SYNCS.PHASECHK.TRANS64 P0, [R0+URZ], R3 ;  /* 0x00000003000085a7 */ /* 0x000f2400080010ff */
[----:B----4-:R-:W-:Y:S05]  /*9cb0*/  @!P0 BRA `(.L_x_154) ;  /* 0xfffffffc00f08947 */ /* 0x010fea000383ffff */
[----:B------:R-:W-:Y:S05]  /*9cc0*/  BRA `(.L_x_155) ;  /* 0xffffffa000347947 */ /* 0x000fea000383ffff */
.L_x_67:
[----:B------:R-:W-:-:S07]  /*9cd0*/  MOV R0, UR5 ;  /* 0x0000000500007c02 */ /* 0x000fce0008000f00 */
.L_x_156:
[----:B-1----:R1:W2:Y:S02]  /*9ce0*/  SYNCS.PHASECHK.TRANS64.TRYWAIT P0, [R0+URZ], R3 ;  /* 0x00000003000075a7 */ /* 0x0022a400080011ff */
[----:B--2---:R-:W-:Y:S05]  /*9cf0*/  @!P0 NANOSLEEP.SYNCS 0x989680 ;  /* 0x009896800000895d */ /* 0x004fea0003900000 */
[----:B------:R-:W2:Y:S02]  /*9d00*/  @!P0 SYNCS.PHASECHK.TRANS64 P0, [R0+URZ], R3 ;  /* 0x00000003000085a7 */ /* 0x000ea400080010ff */
[----:B--2---:R-:W-:Y:S05]  /*9d10*/  @!P0 BRA `(.L_x_156) ;  /* 0xfffffffc00f08947 */ /* 0x004fea000383ffff */
[----:B------:R-:W-:Y:S05]  /*9d20*/  BRA `(.L_x_157) ;  /* 0xffffffa000407947 */ /* 0x000fea000383ffff */
.L_x_68:
[----:B------:R-:W-:-:S07]  /*9d30*/  MOV R0, UR5 ;  /* 0x0000000500007c02 */ /* 0x000fce0008000f00 */
.L_x_158:
[----:B-1----:R1:W2:Y:S02]  /*9d40*/  SYNCS.PHASECHK.TRANS64.TRYWAIT P0, [R0+URZ], R3 ;  /* 0x00000003000075a7 */ /* 0x0022a400080011ff */
[----:B--2---:R-:W-:Y:S05]  /*9d50*/  @!P0 NANOSLEEP.SYNCS 0x989680 ;  /* 0x009896800000895d */ /* 0x004fea0003900000 */
[----:B------:R-:W2:Y:S02]  /*9d60*/  @!P0 SYNCS.PHASECHK.TRANS64 P0, [R0+URZ], R3 ;  /* 0x00000003000085a7 */ /* 0x000ea400080010ff */
[----:B--2---:R-:W-:Y:S05]  /*9d70*/  @!P0 BRA `(.L_x_158) ;  /* 0xfffffffc00f08947 */ /* 0x004fea000383ffff */
[----:B------:R-:W-:Y:S05]  /*9d80*/  BRA `(.L_x_159) ;  /* 0xffffffa0004c7947 */ /* 0x000fea000383ffff */
.L_x_69:
[----:B------:R-:W-:-:S07]  /*9d90*/  MOV R0, UR4 ;  /* 0x0000000400007c02 */ /* 0x000fce0008000f00 */
.L_x_160:
[----:B-1----:R1:W2:Y:S02]  /*9da0*/  SYNCS.PHASECHK.TRANS64.TRYWAIT P0, [R0+URZ], R3 ;  /* 0x00000003000075a7 */ /* 0x0022a400080011ff */
[----:B--2---:R-:W-:Y:S05]  /*9db0*/  @!P0 NANOSLEEP.SYNCS 0x989680 ;  /* 0x009896800000895d */ /* 0x004fea0003900000 */
[----:B------:R-:W2:Y:S02]  /*9dc0*/  @!P0 SYNCS.PHASECHK.TRANS64 P0, [R0+URZ], R3 ;  /* 0x00000003000085a7 */ /* 0x000ea400080010ff */
[----:B--2---:R-:W-:Y:S05]  /*9dd0*/  @!P0 BRA `(.L_x_160) ;  /* 0xfffffffc00f08947 */ /* 0x004fea000383ffff */
[----:B------:R-:W-:Y:S05]  /*9de0*/  BRA `(.L_x_161) ;  /* 0xffffffa000587947 */ /* 0x000fea000383ffff */
.L_x_74:
[----:B--2---:R2:W3:Y:S02]  /*9df0*/  SYNCS.PHASECHK.TRANS64.TRYWAIT P0, [R12+URZ+0x80], R9 ;  /* 0x000080090c0075a7 */ /* 0x0044e400080011ff */
[----:B---3--:R-:W-:Y:S05]  /*9e00*/  @!P0 NANOSLEEP.SYNCS 0x989680 ;  /* 0x009896800000895d */ /* 0x008fea0003900000 */
[----:B------:R-:W3:Y:S02]  /*9e10*/  @!P0 SYNCS.PHASECHK.TRANS64 P0, [R12+URZ+0x80], R9 ;  /* 0x000080090c0085a7 */ /* 0x000ee400080010ff */
[----:B---3--:R-:W-:Y:S05]  /*9e20*/  @!P0 BRA `(.L_x_74) ;  /* 0xfffffffc00f08947 */ /* 0x008fea000383ffff */
[----:B------:R-:W-:Y:S05]  /*9e30*/  BRA `(.L_x_162) ;  /* 0xffffffa400787947 */ /* 0x000fea000383ffff */
.L_x_77:
[----:B------:R-:W-:Y:S07]  /*9e40*/  MOV R0, UR21 ;  /* 0x0000001500007c02 */ /* 0x000fee0008000f00 */
.L_x_163:
[----:B--2---:R2:W3:Y:S02]  /*9e50*/  SYNCS.PHASECHK.TRANS64.TRYWAIT P2, [R0+URZ+0x78], R11 ;  /* 0x0000780b000075a7 */ /* 0x0044e400080411ff */
[----:B---3--:R-:W-:Y:S05]  /*9e60*/  @!P2 NANOSLEEP.SYNCS 0x989680 ;  /* 0x009896800000a95d */ /* 0x008fea0003900000 */
[----:B------:R-:W3:Y:S02]  /*9e70*/  @!P2 SYNCS.PHASECHK.TRANS64 P2, [R0+URZ+0x78], R11 ;  /* 0x0000780b0000a5a7 */ /* 0x000ee400080410ff */
[----:B---3--:R-:W-:Y:S05]  /*9e80*/  @!P2 BRA `(.L_x_163) ;  /* 0xfffffffc00f0a947 */ /* 0x008fea000383ffff */
[----:B------:R-:W-:Y:S05]  /*9e90*/  BRA `(.L_x_76) ;  /* 0xffffffa800e07947 */ /* 0x000fea000383ffff */
.L_x_80:
[----:B--2---:R-:W-:Y:S07]  /*9ea0*/  MOV R0, UR21 ;  /* 0x0000001500007c02 */ /* 0x004fee0008000f00 */
.L_x_164:
[----:B--2---:R2:W3:Y:S02]  /*9eb0*/  SYNCS.PHASECHK.TRANS64.TRYWAIT P0, [R0+URZ+0x50], R9 ;  /* 0x00005009000075a7 */ /* 0x0044e400080011ff */
[----:B---3--:R-:W-:Y:S05]  /*9ec0*/  @!P0 NANOSLEEP.SYNCS 0x989680 ;  /* 0x009896800000895d */ /* 0x008fea0003900000 */
[----:B------:R-:W3:Y:S02]  /*9ed0*/  @!P0 SYNCS.PHASECHK.TRANS64 P0, [R0+URZ+0x50], R9 ;  /* 0x00005009000085a7 */ /* 0x000ee400080010ff */
[----:B---3--:R-:W-:Y:S05]  /*9ee0*/  @!P0 BRA `(.L_x_164) ;  /* 0xfffffffc00f08947 */ /* 0x008fea000383ffff */
[----:B------:R-:W-:Y:S05]  /*9ef0*/  BRA `(.L_x_165) ;  /* 0xffffffac003c7947 */ /* 0x000fea000383ffff */
.L_x_81:
[----:B------:R-:W-:Y:S07]  /*9f00*/  MOV R0, UR21 ;  /* 0x0000001500007c02 */ /* 0x000fee0008000f00 */
.L_x_166:
[----:B--2---:R2:W3:Y:S02]  /*9f10*/  SYNCS.PHASECHK.TRANS64.TRYWAIT P0, [R0+URZ+0x58], R9 ;  /* 0x00005809000075a7 */ /* 0x0044e400080011ff */
[----:B---3--:R-:W-:Y:S05]  /*9f20*/  @!P0 NANOSLEEP.SYNCS 0x989680 ;  /* 0x009896800000895d */ /* 0x008fea0003900000 */
[----:B------:R-:W3:Y:S02]  /*9f30*/  @!P0 SYNCS.PHASECHK.TRANS64 P0, [R0+URZ+0x58], R9 ;  /* 0x00005809000085a7 */ /* 0x000ee400080010ff */
[----:B---3--:R-:W-:Y:S05]  /*9f40*/  @!P0 BRA `(.L_x_166) ;  /* 0xfffffffc00f08947 */ /* 0x008fea000383ffff */
[----:B------:R-:W-:Y:S05]  /*9f50*/  BRA `(.L_x_167) ;  /* 0xffffffac00787947 */ /* 0x000fea000383ffff */
.L_x_82:
[----:B------:R-:W-:Y:S07]  /*9f60*/  MOV R0, UR21 ;  /* 0x0000001500007c02 */ /* 0x000fee0008000f00 */
.L_x_168:
[----:B--2---:R2:W3:Y:S02]  /*9f70*/  SYNCS.PHASECHK.TRANS64.TRYWAIT P0, [R0+URZ+0x60], R9 ;  /* 0x00006009000075a7 */ /* 0x0044e400080011ff */
[----:B---3--:R-:W-:Y:S05]  /*9f80*/  @!P0 NANOSLEEP.SYNCS 0x989680 ;  /* 0x009896800000895d */ /* 0x008fea0003900000 */
[----:B------:R-:W3:Y:S02]  /*9f90*/  @!P0 SYNCS.PHASECHK.TRANS64 P0, [R0+URZ+0x60], R9 ;  /* 0x00006009000085a7 */ /* 0x000ee400080010ff */
[----:B---3--:R-:W-:Y:S05]  /*9fa0*/  @!P0 BRA `(.L_x_168) ;  /* 0xfffffffc00f08947 */ /* 0x008fea000383ffff */
[----:B------:R-:W-:Y:S05]  /*9fb0*/  BRA `(.L_x_169) ;  /* 0xffffffac00c07947 */ /* 0x000fea000383ffff */
.L_x_83:
[----:B------:R-:W-:Y:S07]  /*9fc0*/  MOV R0, UR21 ;  /* 0x0000001500007c02 */ /* 0x000fee0008000f00 */
.L_x_170:
[----:B--2---:R2:W3:Y:S02]  /*9fd0*/  SYNCS.PHASECHK.TRANS64.TRYWAIT P0, [R0+URZ+0x68], R9 ;  /* 0x00006809000075a7 */ /* 0x0044e400080011ff */
[----:B---3--:R-:W-:Y:S05]  /*9fe0*/  @!P0 NANOSLEEP.SYNCS 0x989680 ;  /* 0x009896800000895d */ /* 0x008fea0003900000 */
[----:B------:R-:W3:Y:S02]  /*9ff0*/  @!P0 SYNCS.PHASECHK.TRANS64 P0, [R0+URZ+0x68], R9 ;  /* 0x00006809000085a7 */ /* 0x000ee400080010ff */
[----:B---3--:R-:W-:Y:S05]  /*a000*/  @!P0 BRA `(.L_x_170) ;  /* 0xfffffffc00f08947 */ /* 0x008fea000383ffff */
[----:B------:R-:W-:Y:S05]  /*a010*/  BRA `(.L_x_171) ;  /* 0xffffffb000047947 */ /* 0x000fea000383ffff */
.L_x_85:
[----:B------:R-:W-:-:S07]  /*a020*/  MOV R0, UR21 ;  /* 0x0000001500007c02 */ /* 0x000fce0008000f00 */
.L_x_172:
[----:B---3--:R3:W4:Y:S02]  /*a030*/  SYNCS.PHASECHK.TRANS64.TRYWAIT P0, [R0+URZ+0x50], R3 ;  /* 0x00005003000075a7 */ /* 0x00872400080011ff */
[----:B----4-:R-:W-:Y:S05]  /*a040*/  @!P0 NANOSLEEP.SYNCS 0x989680 ;  /* 0x009896800000895d */ /* 0x010fea0003900000 */
[----:B------:R-:W4:Y:S02]  /*a050*/  @!P0 SYNCS.PHASECHK.TRANS64 P0, [R0+URZ+0x50], R3 ;  /* 0x00005003000085a7 */ /* 0x000f2400080010ff */
[----:B----4-:R-:W-:Y:S05]  /*a060*/  @!P0 BRA `(.L_x_172) ;  /* 0xfffffffc00f08947 */ /* 0x010fea000383ffff */
[----:B------:R-:W-:Y:S05]  /*a070*/  BRA `(.L_x_173) ;  /* 0xffffffb000787947 */ /* 0x000fea000383ffff */
.L_x_86:
[----:B---3--:R-:W-:-:S07]  /*a080*/  MOV R0, UR21 ;  /* 0x0000001500007c02 */ /* 0x008fce0008000f00 */
.L_x_174:
[----:B---3--:R3:W4:Y:S02]  /*a090*/  SYNCS.PHASECHK.TRANS64.TRYWAIT P0, [R0+URZ+0x58], R3 ;  /* 0x00005803000075a7 */ /* 0x00872400080011ff */
[----:B----4-:R-:W-:Y:S05]  /*a0a0*/  @!P0 NANOSLEEP.SYNCS 0x989680 ;  /* 0x009896800000895d */ /* 0x010fea0003900000 */
[----:B------:R-:W4:Y:S02]  /*a0b0*/  @!P0 SYNCS.PHASECHK.TRANS64 P0, [R0+URZ+0x58], R3 ;  /* 0x00005803000085a7 */ /* 0x000f2400080010ff */
[----:B----4-:R-:W-:Y:S05]  /*a0c0*/  @!P0 BRA `(.L_x_174) ;  /* 0xfffffffc00f08947 */ /* 0x010fea000383ffff */
[----:B------:R-:W-:Y:S05]  /*a0d0*/  BRA `(.L_x_175) ;  /* 0xffffffb000687947 */ /* 0x000fea000383ffff */
.L_x_87:
[----:B---3--:R-:W-:-:S07]  /*a0e0*/  MOV R0, UR21 ;  /* 0x0000001500007c02 */ /* 0x008fce0008000f00 */
.L_x_176:
[----:B---3--:R3:W4:Y:S02]  /*a0f0*/  SYNCS.PHASECHK.TRANS64.TRYWAIT P0, [R0+URZ+0x60], R3 ;  /* 0x00006003000075a7 */ /* 0x00872400080011ff */
[----:B----4-:R-:W-:Y:S05]  /*a100*/  @!P0 NANOSLEEP.SYNCS 0x989680 ;  /* 0x009896800000895d */ /* 0x010fea0003900000 */
[----:B------:R-:W4:Y:S02]  /*a110*/  @!P0 SYNCS.PHASECHK.TRANS64 P0, [R0+URZ+0x60], R3 ;  /* 0x00006003000085a7 */ /* 0x000f2400080010ff */
[----:B----4-:R-:W-:Y:S05]  /*a120*/  @!P0 BRA `(.L_x_176) ;  /* 0xfffffffc00f08947 */ /* 0x010fea000383ffff */
[----:B------:R-:W-:Y:S05]  /*a130*/  BRA `(.L_x_177) ;  /* 0xffffffb000587947 */ /* 0x000fea000383ffff */
.L_x_89:
[----:B-1----:R1:W2:Y:S02]  /*a140*/  SYNCS.PHASECHK.TRANS64.TRYWAIT P0, [R3+URZ+0x80], R0 ;  /* 0x00008000030075a7 */ /* 0x0022a400080011ff */
[----:B--2---:R-:W-:Y:S05]  /*a150*/  @!P0 NANOSLEEP.SYNCS 0x989680 ;  /* 0x009896800000895d */ /* 0x004fea0003900000 */
[----:B------:R-:W2:Y:S02]  /*a160*/  @!P0 SYNCS.PHASECHK.TRANS64 P0, [R3+URZ+0x80], R0 ;  /* 0x00008000030085a7 */ /* 0x000ea400080010ff */
[----:B--2---:R-:W-:Y:S05]  /*a170*/  @!P0 BRA `(.L_x_89) ;  /* 0xfffffffc00f08947 */ /* 0x004fea000383ffff */
[----:B------:R-:W-:Y:S05]  /*a180*/  BRA `(.L_x_178) ;  /* 0xffffffb400187947 */ /* 0x000fea000383ffff */
.L_x_100:
[----:B-1----:R-:W-:Y:S04]  /*a190*/  MOV R2, UR44 ;  /* 0x0000002c00027c02 */ /* 0x002fe80008000f00 */
[----:B------:R1:W2:Y:S03]  /*a1a0*/  SYNCS.PHASECHK.TRANS64.TRYWAIT P1, [R2+URZ+0x30], R3 ;  /* 0x00003003020075a7 */ /* 0x0002a600080211ff */
[----:B--2---:R-:W-:Y:S05]  /*a1b0*/  @!P1 NANOSLEEP.SYNCS 0x989680 ;  /* 0x009896800000995d */ /* 0x004fea0003900000 */
[----:B------:R-:W2:Y:S02]  /*a1c0*/  @!P1 SYNCS.PHASECHK.TRANS64 P1, [R2+URZ+0x30], R3 ;  /* 0x00003003020095a7 */ /* 0x000ea400080210ff */
[----:B--2---:R-:W-:Y:S05]  /*a1d0*/  @!P1 BRA `(.L_x_100) ;  /* 0xfffffffc00ec9947 */ /* 0x004fea000383ffff */
[----:B------:R-:W-:Y:S05]  /*a1e0*/  BRA `(.L_x_99) ;  /* 0xffffffc000887947 */ /* 0x000fea000383ffff */
.L_x_102:
[----:B-1----:R1:W4:Y:S02]  /*a1f0*/  SYNCS.PHASECHK.TRANS64.TRYWAIT P0, [R99+URZ+0xa0], R0 ;  /* 0x0000a000630075a7 */ /* 0x00232400080011ff */
[----:B----4-:R-:W-:Y:S05]  /*a200*/  @!P0 NANOSLEEP.SYNCS 0x989680 ;  /* 0x009896800000895d */ /* 0x010fea0003900000 */
[----:B------:R-:W4:Y:S02]  /*a210*/  @!P0 SYNCS.PHASECHK.TRANS64 P0, [R99+URZ+0xa0], R0 ;  /* 0x0000a000630085a7 */ /* 0x000f2400080010ff */
[----:B----4-:R-:W-:Y:S05]  /*a220*/  @!P0 BRA `(.L_x_102) ;  /* 0xfffffffc00f08947 */ /* 0x010fea000383ffff */
[----:B------:R-:W-:Y:S05]  /*a230*/  BRA `(.L_x_101) ;  /* 0xffffffc000b07947 */ /* 0x000fea000383ffff */
.L_x_111:
[----:B---3--:R3:W4:Y:S02]  /*a240*/  SYNCS.PHASECHK.TRANS64.TRYWAIT P0, [R3+URZ+0x30], R0 ;  /* 0x00003000030075a7 */ /* 0x00872400080011ff */
[----:B----4-:R-:W-:Y:S05]  /*a250*/  @!P0 NANOSLEEP.SYNCS 0x989680 ;  /* 0x009896800000895d */ /* 0x010fea0003900000 */
[----:B------:R-:W4:Y:S02]  /*a260*/  @!P0 SYNCS.PHASECHK.TRANS64 P0, [R3+URZ+0x30], R0 ;  /* 0x00003000030085a7 */ /* 0x000f2400080010ff */
[----:B----4-:R-:W-:Y:S05]  /*a270*/  @!P0 BRA `(.L_x_111) ;  /* 0xfffffffc00f08947 */ /* 0x010fea000383ffff */
[----:B------:R-:W-:Y:S05]  /*a280*/  BRA `(.L_x_110) ;  /* 0xffffffcc008c7947 */ /* 0x000fea000383ffff */
.L_x_119:
[----:B---3--:R3:W4:Y:S02]  /*a290*/  SYNCS.PHASECHK.TRANS64.TRYWAIT P0, [R62+URZ+0x30], R5 ;  /* 0x000030053e0075a7 */ /* 0x00872400080011ff */
[----:B----4-:R-:W-:Y:S05]  /*a2a0*/  @!P0 NANOSLEEP.SYNCS 0x989680 ;  /* 0x009896800000895d */ /* 0x010fea0003900000 */
[----:B------:R-:W4:Y:S02]  /*a2b0*/  @!P0 SYNCS.PHASECHK.TRANS64 P0, [R62+URZ+0x30], R5 ;  /* 0x000030053e0085a7 */ /* 0x000f2400080010ff */
[----:B----4-:R-:W-:Y:S05]  /*a2c0*/  @!P0 BRA `(.L_x_119) ;  /* 0xfffffffc00f08947 */ /* 0x010fea000383ffff */
[----:B------:R-:W-:Y:S05]  /*a2d0*/  BRA `(.L_x_118) ;  /* 0xffffffd800907947 */ /* 0x000fea000383ffff */
.L_x_127:
[----:B---3--:R3:W4:Y:S02]  /*a2e0*/  SYNCS.PHASECHK.TRANS64.TRYWAIT P0, [R62+URZ+0x30], R5 ;  /* 0x000030053e0075a7 */ /* 0x00872400080011ff */
[----:B----4-:R-:W-:Y:S05]  /*a2f0*/  @!P0 NANOSLEEP.SYNCS 0x989680 ;  /* 0x009896800000895d */ /* 0x010fea0003900000 */
[----:B------:R-:W4:Y:S02]  /*a300*/  @!P0 SYNCS.PHASECHK.TRANS64 P0, [R62+URZ+0x30], R5 ;  /* 0x000030053e0085a7 */ /* 0x000f2400080010ff */
[----:B----4-:R-:W-:Y:S05]  /*a310*/  @!P0 BRA `(.L_x_127) ;  /* 0xfffffffc00f08947 */ /* 0x010fea000383ffff */
[----:B------:R-:W-:Y:S05]  /*a320*/  BRA `(.L_x_126) ;  /* 0xffffffe400947947 */ /* 0x000fea000383ffff */
        .weak           $__internal_0_$__cuda_sm10x_tcgen05_guardrail_trap_col_being_dealloced_not_returned_by_alloc
        .type           $__internal_0_$__cuda_sm10x_tcgen05_guardrail_trap_col_being_dealloced_not_returned_by_alloc,@function
        .size           $__internal_0_$__cuda_sm10x_tcgen05_guardrail_trap_col_being_dealloced_not_returned_by_alloc,($__internal_1_$__cuda_sm10x_tcgen05_guardrail_trap_phase_invalid_during_alloc - $__internal_0_$__cuda_sm10x_tcgen05_guardrail_trap_col_being_dealloced_not_returned_by_alloc)
$__internal_0_$__cuda_sm10x_tcgen05_guardrail_trap_col_being_dealloced_not_returned_by_alloc:
[----:B------:R-:W-:Y:S05]  /*a330*/  BPT.TRAP 0x1 ;  /* 0x000000040000795c */ /* 0x000fea0000300000 */
[----:B------:R-:W-:-:S04]  /*a340*/  HFMA2 R3, -RZ, RZ, 0, 0 ;  /* 0x00000000ff037431 */ /* 0x000fc800000001ff */
[----:B------:R-:W-:Y:S05]  /*a350*/  RET.REL.NODEC R2 `(_ZN7cutlass13device_kernelINS_4gemm6kernel13GemmUniversalIN4cute5tupleIJiiiiEEENS1_10collective13CollectiveMmaINS1_35MainloopSm100TmaUmmaWarpSpecializedILi3ELi2ELi4ENS5_IJNS4_1CILi1EEENSA_ILi8EEESB_EEEEENS5_IJNSA_ILi128EEESF_SF_EEENS_6half_tENS5_IJlSB_lEEESH_SI_NS4_8TiledMMAINS4_8MMA_AtomIJNS4_20SM100_MMA_F16BF16_SSISH_SH_fLi128ELi128ELNS4_4UMMA5MajorE0ELSN_0ELNSM_7ScaleInE0ELSO_0EEEEEENS4_6LayoutINS5_IJSB_SB_SB_EEENS5_IJNSA_ILi0EEEST_ST_EEEEENS5_IJNS4_10UnderscoreESW_SW_EEEEENS4_23SM90_TMA_LOAD_MULTICASTENS4_14ComposedLayoutINS4_7SwizzleILi3ELi4ELi3EEENS4_18smem_ptr_flag_bitsILi16EEENSR_INS5_IJSC_NSA_ILi64EEEEEENS5_IJS15_SB_EEEEEEEvNS4_8identityENS4_13SM90_TMA_LOADES19_vS1A_EENS_8epilogue10collective18CollectiveEpilogueINS1D_23Sm100TmaWarpSpecializedILi4ELi2ELi32ELb1ELb0EEEJSG_NS5_IJNSR_ISF_SB_EENSR_INSA_ILi32EEESB_EEEEESH_SI_SH_SI_NS1D_6fusion15FusionCallbacksIS1H_NS1M_17LinearCombinationISH_fSH_fLNS_15FloatRoundStyleE2EEESG_S1L_JEEENS4_5SM1004TMEM4LOAD26SM100_TMEM_LOAD_32dp32b32xES1B_NS10_INS11_ILi2ELi4ELi3EEES14_NSR_INS5_IJSC_S1J_EEENS5_IJS1J_SB_EEEEEEENS4_39AutoVectorizingCopyWithAssumedAlignmentILi128EEENS4_14SM90_TMA_STOREES20_S22_S22_EEEvvEEEEvNT_6ParamsE) ;  /* 0xffffff5c02287950 */ /* 0x000fea0003c3ffff */
        .weak           $__internal_1_$__cuda_sm10x_tcgen05_guardrail_trap_phase_invalid_during_alloc
        .type           $__internal_1_$__cuda_sm10x_tcgen05_guardrail_trap_phase_invalid_during_alloc,@function
        .size           $__internal_1_$__cuda_sm10x_tcgen05_guardrail_trap_phase_invalid_during_alloc,($__internal_2_$__cuda_sm10x_tcgen05_guardrail_trap_unallocated_columns_being_dealloced - $__internal_1_$__cuda_sm10x_tcgen05_guardrail_trap_phase_invalid_during_alloc)
$__internal_1_$__cuda_sm10x_tcgen05_guardrail_trap_phase_invalid_during_alloc:
[----:B------:R-:W-:Y:S05]  /*a360*/  BPT.TRAP 0x1 ;  /* 0x000000040000795c */ /* 0x000fea0000300000 */
[----:B------:R-:W-:-:S04]  /*a370*/  MOV R5, 0x0 ;  /* 0x0000000000057802 */ /* 0x000fc80000000f00 */
[----:B------:R-:W-:Y:S05]  /*a380*/  RET.REL.NODEC R4 `(_ZN7cutlass13device_kernelINS_4gemm6kernel13GemmUniversalIN4cute5tupleIJiiiiEEENS1_10collective13CollectiveMmaINS1_35MainloopSm100TmaUmmaWarpSpecializedILi3ELi2ELi4ENS5_IJNS4_1CILi1EEENSA_ILi8EEESB_EEEEENS5_IJNSA_ILi128EEESF_SF_EEENS_6half_tENS5_IJlSB_lEEESH_SI_NS4_8TiledMMAINS4_8MMA_AtomIJNS4_20SM100_MMA_F16BF16_SSISH_SH_fLi128ELi128ELNS4_4UMMA5MajorE0ELSN_0ELNSM_7ScaleInE0ELSO_0EEEEEENS4_6LayoutINS5_IJSB_SB_SB_EEENS5_IJNSA_ILi0EEEST_ST_EEEEENS5_IJNS4_10UnderscoreESW_SW_EEEEENS4_23SM90_TMA_LOAD_MULTICASTENS4_14ComposedLayoutINS4_7SwizzleILi3ELi4ELi3EEENS4_18smem_ptr_flag_bitsILi16EEENSR_INS5_IJSC_NSA_ILi64EEEEEENS5_IJS15_SB_EEEEEEEvNS4_8identityENS4_13SM90_TMA_LOADES19_vS1A_EENS_8epilogue10collective18CollectiveEpilogueINS1D_23Sm100TmaWarpSpecializedILi4ELi2ELi32ELb1ELb0EEEJSG_NS5_IJNSR_ISF_SB_EENSR_INSA_ILi32EEESB_EEEEESH_SI_SH_SI_NS1D_6fusion15FusionCallbacksIS1H_NS1M_17LinearCombinationISH_fSH_fLNS_15FloatRoundStyleE2EEESG_S1L_JEEENS4_5SM1004TMEM4LOAD26SM100_TMEM_LOAD_32dp32b32xES1B_NS10_INS11_ILi2ELi4ELi3EEES14_NSR_INS5_IJSC_S1J_EEENS5_IJS1J_SB_EEEEEEENS4_39AutoVectorizingCopyWithAssumedAlignmentILi128EEENS4_14SM90_TMA_STOREES20_S22_S22_EEEvvEEEEvNT_6ParamsE) ;  /* 0xffffff5c041c7950 */ /* 0x000fea0003c3ffff */
        .weak           $__internal_2_$__cuda_sm10x_tcgen05_guardrail_trap_unallocated_columns_being_dealloced
        .type           $__internal_2_$__cuda_sm10x_tcgen05_guardrail_trap_unallocated_columns_being_dealloced,@function
        .size           $__internal_2_$__cuda_sm10x_tcgen05_guardrail_trap_unallocated_columns_being_dealloced,(.L_x_180 - $__internal_2_$__cuda_sm10x_tcgen05_guardrail_trap_unallocated_columns_being_dealloced)
$__internal_2_$__cuda_sm10x_tcgen05_guardrail_trap_unallocated_columns_being_dealloced:
[----:B------:R-:W-:Y:S05]  /*a390*/  BPT.TRAP 0x1 ;  /* 0x000000040000795c */ /* 0x000fea0000300000 */
[----:B------:R-:W-:-:S04]  /*a3a0*/  HFMA2 R3, -RZ, RZ, 0, 0 ;  /* 0x00000000ff037431 */ /* 0x000fc800000001ff */
[----:B------:R-:W-:Y:S05]  /*a3b0*/  RET.REL.NODEC R2 `(_ZN7cutlass13device_kernelINS_4gemm6kernel13GemmUniversalIN4cute5tupleIJiiiiEEENS1_10collective13CollectiveMmaINS1_35MainloopSm100TmaUmmaWarpSpecializedILi3ELi2ELi4ENS5_IJNS4_1CILi1EEENSA_ILi8EEESB_EEEEENS5_IJNSA_ILi128EEESF_SF_EEENS_6half_tENS5_IJlSB_lEEESH_SI_NS4_8TiledMMAINS4_8MMA_AtomIJNS4_20SM100_MMA_F16BF16_SSISH_SH_fLi128ELi128ELNS4_4UMMA5MajorE0ELSN_0ELNSM_7ScaleInE0ELSO_0EEEEEENS4_6LayoutINS5_IJSB_SB_SB_EEENS5_IJNSA_ILi0EEEST_ST_EEEEENS5_IJNS4_10UnderscoreESW_SW_EEEEENS4_23SM90_TMA_LOAD_MULTICASTENS4_14ComposedLayoutINS4_7SwizzleILi3ELi4ELi3EEENS4_18smem_ptr_flag_bitsILi16EEENSR_INS5_IJSC_NSA_ILi64EEEEEENS5_IJS15_SB_EEEEEEEvNS4_8identityENS4_13SM90_TMA_LOADES19_vS1A_EENS_8epilogue10collective18CollectiveEpilogueINS1D_23Sm100TmaWarpSpecializedILi4ELi2ELi32ELb1ELb0EEEJSG_NS5_IJNSR_ISF_SB_EENSR_INSA_ILi32EEESB_EEEEESH_SI_SH_SI_NS1D_6fusion15FusionCallbacksIS1H_NS1M_17LinearCombinationISH_fSH_fLNS_15FloatRoundStyleE2EEESG_S1L_JEEENS4_5SM1004TMEM4LOAD26SM100_TMEM_LOAD_32dp32b32xES1B_NS10_INS11_ILi2ELi4ELi3EEES14_NSR_INS5_IJSC_S1J_EEENS5_IJS1J_SB_EEEEEEENS4_39AutoVectorizingCopyWithAssumedAlignmentILi128EEENS4_14SM90_TMA_STOREES20_S22_S22_EEEvvEEEEvNT_6ParamsE) ;  /* 0xffffff5c02107950 */ /* 0x000fea0003c3ffff */
.L_x_179:
[----:B------:R-:W-:-:S00]  /*a3c0*/  BRA `(.L_x_179) ;  /* 0xfffffffc00fc7947 */ /* 0x000fc0000383ffff */
[----:B------:R-:W-:-:S00]  /*a3d0*/  NOP ;  /* 0x0000000000007918 */ /* 0x000fc00000000000 */
        /* <DEDUP_REMOVED lines=10> */
.L_x_180:


//--------------------- .nv.global.init           --------------------------
	.section	.nv.global.init,"aw",@progbits
.nv.global.init:
	.type		$str$27,@object
	.size		$str$27,($str$28 - $str$27)
$str$27:
        /*0000*/ 	.byte	0x28, 0x61, 0x64, 0x64, 0x72, 0x65, 0x73, 0x73, 0x20, 0x26, 0x20, 0x6d, 0x61, 0x73, 0x6b, 0x29
        /*0010*/ 	.byte	0x20, 0x3d, 0x3d, 0x20, 0x30, 0x00
	.type		$str$28,@object
	.size		$str$28,($str$26 - $str$28)
$str$28:
        /*0016*/ 	.byte	0x2f, 0x74, 0x6d, 0x70, 0x2f, 0x63, 0x75, 0x74, 0x6c, 0x61, 0x73, 0x73, 0x5f, 0x73, 0x77, 0x65
        /*0026*/ 	.byte	0x65, 0x70, 0x5f, 0x73, 0x72, 0x63, 0x2f, 0x69, 0x6e, 0x63, 0x6c, 0x75, 0x64, 0x65, 0x2f, 0x63
        /*0036*/ 	.byte	0x75, 0x74, 0x65, 0x2f, 0x70, 0x6f, 0x69, 0x6e, 0x74, 0x65, 0x72, 0x5f, 0x66, 0x6c, 0x61, 0x67
        /*0046*/ 	.byte	0x67, 0x65, 0x64, 0x2e, 0x68, 0x70, 0x70, 0x00
	.type		$str$26,@object
	.size		$str$26,($str$25 - $str$26)
$str$26:
        /*004e*/ 	.byte	0x2f, 0x74, 0x6d, 0x70, 0x2f, 0x63, 0x75, 0x74, 0x6c, 0x61, 0x73, 0x73, 0x5f, 0x73, 0x77, 0x65
        /*005e*/ 	.byte	0x65, 0x70, 0x5f, 0x73, 0x72, 0x63, 0x2f, 0x69, 0x6e, 0x63, 0x6c, 0x75, 0x64, 0x65, 0x2f, 0x63
        /*006e*/ 	.byte	0x75, 0x74, 0x65, 0x2f, 0x61, 0x74, 0x6f, 0x6d, 0x2f, 0x63, 0x6f, 0x70, 0x79, 0x5f, 0x74, 0x72
        /*007e*/ 	.byte	0x61, 0x69, 0x74, 0x73, 0x5f, 0x73, 0x6d, 0x31, 0x30, 0x30, 0x2e, 0x68, 0x70, 0x70, 0x00
	.type		$str$25,@object
	.size		$str$25,(__unnamed_1 - $str$25)
$str$25:
        /*008d*/ 	.byte	0x28, 0x28, 0x75, 0x69, 0x6e, 0x74, 0x33, 0x32, 0x5f, 0x74, 0x28, 0x74, 0x68, 0x72, 0x65, 0x61
        /*009d*/ 	.byte	0x64, 0x49, 0x64, 0x78, 0x2e, 0x78, 0x29, 0x20, 0x2f, 0x20, 0x33, 0x32, 0x29, 0x20, 0x25, 0x20
        /*00ad*/ 	.byte	0x34, 0x29, 0x20, 0x3d, 0x3d, 0x20, 0x28, 0x28, 0x28, 0x74, 0x6d, 0x65, 0x6d, 0x5f, 0x61, 0x64
        /*00bd*/ 	.byte	0x64, 0x72, 0x20, 0x3e, 0x3e, 0x20, 0x31, 0x36, 0x29, 0x20, 0x2f, 0x20, 0x33, 0x32, 0x29, 0x20
        /*00cd*/ 	.byte	0x25, 0x20, 0x34, 0x29, 0x00
	.type		__unnamed_1,@object
	.size		__unnamed_1,(__unnamed_2 - __unnamed_1)
__unnamed_1:
        /*00d2*/ 	.byte	0x61, 0x75, 0x74, 0x6f, 0x20, 0x63, 0x75, 0x74, 0x65, 0x3a, 0x3a, 0x61, 0x73, 0x5f, 0x70, 0x6f
        /* <DEDUP_REMOVED lines=24> */
        /*0262*/ 	.byte	0x3e, 0x3e, 0x3e, 0x3e, 0x5d, 0x00
	.type		__unnamed_2,@object
	.size		__unnamed_2,(.L_2 - __unnamed_2)
__unnamed_2:
        /* <DEDUP_REMOVED lines=42> */
        /*0508*/ 	.byte	0x3e, 0x3e, 0x5d, 0x00
.L_2:


//--------------------- .nv.shared._ZN7cutlass13device_kernelINS_4gemm6kernel13GemmUniversalIN4cute5tupleIJiiiiEEENS1_10collective13CollectiveMmaINS1_35MainloopSm100TmaUmmaWarpSpecializedILi3ELi2ELi4ENS5_IJNS4_1CILi1EEENSA_ILi8EEESB_EEEEENS5_IJNSA_ILi128EEESF_SF_EEENS_6half_tENS5_IJlSB_lEEESH_SI_NS4_8TiledMMAINS4_8MMA_AtomIJNS4_20SM100_MMA_F16BF16_SSISH_SH_fLi128ELi128ELNS4_4UMMA5MajorE0ELSN_0ELNSM_7ScaleInE0ELSO_0EEEEEENS4_6LayoutINS5_IJSB_SB_SB_EEENS5_IJNSA_ILi0EEEST_ST_EEEEENS5_IJNS4_10UnderscoreESW_SW_EEEEENS4_23SM90_TMA_LOAD_MULTICASTENS4_14ComposedLayoutINS4_7SwizzleILi3ELi4ELi3EEENS4_18smem_ptr_flag_bitsILi16EEENSR_INS5_IJSC_NSA_ILi64EEEEEENS5_IJS15_SB_EEEEEEEvNS4_8identityENS4_13SM90_TMA_LOADES19_vS1A_EENS_8epilogue10collective18CollectiveEpilogueINS1D_23Sm100TmaWarpSpecializedILi4ELi2ELi32ELb1ELb0EEEJSG_NS5_IJNSR_ISF_SB_EENSR_INSA_ILi32EEESB_EEEEESH_SI_SH_SI_NS1D_6fusion15FusionCallbacksIS1H_NS1M_17LinearCombinationISH_fSH_fLNS_15FloatRoundStyleE2EEESG_S1L_JEEENS4_5SM1004TMEM4LOAD26SM100_TMEM_LOAD_32dp32b32xES1B_NS10_INS11_ILi2ELi4ELi3EEES14_NSR_INS5_IJSC_S1J_EEENS5_IJS1J_SB_EEEEEEENS4_39AutoVectorizingCopyWithAssumedAlignmentILi128EEENS4_14SM90_TMA_STOREES20_S22_S22_EEEvvEEEEvNT_6ParamsE --------------------------
	.section	.nv.shared._ZN7cutlass13device_kernelINS_4gemm6kernel13GemmUniversalIN4cute5tupleIJiiiiEEENS1_10collective13CollectiveMmaINS1_35MainloopSm100TmaUmmaWarpSpecializedILi3ELi2ELi4ENS5_IJNS4_1CILi1EEENSA_ILi8EEESB_EEEEENS5_IJNSA_ILi128EEESF_SF_EEENS_6half_tENS5_IJlSB_lEEESH_SI_NS4_8TiledMMAINS4_8MMA_AtomIJNS4_20SM100_MMA_F16BF16_SSISH_SH_fLi128ELi128ELNS4_4UMMA5MajorE0ELSN_0ELNSM_7ScaleInE0ELSO_0EEEEEENS4_6LayoutINS5_IJSB_SB_SB_EEENS5_IJNSA_ILi0EEEST_ST_EEEEENS5_IJNS4_10UnderscoreESW_SW_EEEEENS4_23SM90_TMA_LOAD_MULTICASTENS4_14ComposedLayoutINS4_7SwizzleILi3ELi4ELi3EEENS4_18smem_ptr_flag_bitsILi16EEENSR_INS5_IJSC_NSA_ILi64EEEEEENS5_IJS15_SB_EEEEEEEvNS4_8identityENS4_13SM90_TMA_LOADES19_vS1A_EENS_8epilogue10collective18CollectiveEpilogueINS1D_23Sm100TmaWarpSpecializedILi4ELi2ELi32ELb1ELb0EEEJSG_NS5_IJNSR_ISF_SB_EENSR_INSA_ILi32EEESB_EEEEESH_SI_SH_SI_NS1D_6fusion15FusionCallbacksIS1H_NS1M_17LinearCombinationISH_fSH_fLNS_15FloatRoundStyleE2EEESG_S1L_JEEENS4_5SM1004TMEM4LOAD26SM100_TMEM_LOAD_32dp32b32xES1B_NS10_INS11_ILi2ELi4ELi3EEES14_NSR_INS5_IJSC_S1J_EEENS5_IJS1J_SB_EEEEEEENS4_39AutoVectorizingCopyWithAssumedAlignmentILi128EEENS4_14SM90_TMA_STOREES20_S22_S22_EEEvvEEEEvNT_6ParamsE,"aw",@nobits
	.sectionflags	@""
	.align	16
	.zero		1024


//--------------------- .nv.shared.reserved.0     --------------------------
	.section	.nv.shared.reserved.0,"aw",@nobits
	.weak		__nv_reservedSMEM_offset_0_alias
	.size		__nv_reservedSMEM_offset_0_alias, 0, 64
	.other		__nv_reservedSMEM_offset_0_alias,@"STO_CUDA_RESERVED_SHARED STV_DEFAULT"
__nv_reservedSMEM_offset_0_alias:
	.zero		0
.nv.shared.reserved.0:
	.zero		64
	.weak		__nv_reservedSMEM_tcgen05_partition
	.type		__nv_reservedSMEM_tcgen05_partition,@object
	.size		__nv_reservedSMEM_tcgen05_partition,(.L_0 - __nv_reservedSMEM_tcgen05_partition)
__nv_reservedSMEM_tcgen05_partition:
	.zero		32
.L_0:


//--------------------- .nv.global                --------------------------
	.section	.nv.global,"aw",@nobits
.nv.global:
	.type		_ZN40_INTERNAL_47f33a1a_4_k_cu_09c8e5d1_333184cute1_E,@object
	.size		_ZN40_INTERNAL_47f33a1a_4_k_cu_09c8e5d1_333184cute1_E,(_ZN40_INTERNAL_47f33a1a_4_k_cu_09c8e5d1_333184cuda3std3__45__cpo6cbeginE - _ZN40_INTERNAL_47f33a1a_4_k_cu_09c8e5d1_333184cute1_E)
_ZN40_INTERNAL_47f33a1a_4_k_cu_09c8e5d1_333184cute1_E:
	.zero		1
	.type		_ZN40_INTERNAL_47f33a1a_4_k_cu_09c8e5d1_333184cuda3std3__45__cpo6cbeginE,@object
	.size		_ZN40_INTERNAL_47f33a1a_4_k_cu_09c8e5d1_333184cuda3std3__45__cpo6cbeginE,(_ZN40_INTERNAL_47f33a1a_4_k_cu_09c8e5d1_333184cuda3std3__48in_placeE - _ZN40_INTERNAL_47f33a1a_4_k_cu_09c8e5d1_333184cuda3std3__45__cpo6cbeginE)
_ZN40_INTERNAL_47f33a1a_4_k_cu_09c8e5d1_333184cuda3std3__45__cpo6cbeginE:
	.zero		1
	.type		_ZN40_INTERNAL_47f33a1a_4_k_cu_09c8e5d1_333184cuda3std3__48in_placeE,@object
	.size		_ZN40_INTERNAL_47f33a1a_4_k_cu_09c8e5d1_333184cuda3std3__48in_placeE,(_ZN40_INTERNAL_47f33a1a_4_k_cu_09c8e5d1_333184cuda3std6ranges3__45__cpo9iter_moveE - _ZN40_INTERNAL_47f33a1a_4_k_cu_09c8e5d1_333184cuda3std3__48in_placeE)
_ZN40_INTERNAL_47f33a1a_4_k_cu_09c8e5d1_333184cuda3std3__48in_placeE:
	.zero		1
	.type		_ZN40_INTERNAL_47f33a1a_4_k_cu_09c8e5d1_333184cuda3std6ranges3__45__cpo9iter_moveE,@object
	.size		_ZN40_INTERNAL_47f33a1a_4_k_cu_09c8e5d1_333184cuda3std6ranges3__45__cpo9iter_moveE,(_ZN40_INTERNAL_47f33a1a_4_k_cu_09c8e5d1_333184cuda3std3__45__cpo5beginE - _ZN40_INTERNAL_47f33a1a_4_k_cu_09c8e5d1_333184cuda3std6ranges3__45__cpo9iter_moveE)
_ZN40_INTERNAL_47f33a1a_4_k_cu_09c8e5d1_333184cuda3std6ranges3__45__cpo9iter_moveE:
	.zero		1
	.type		_ZN40_INTERNAL_47f33a1a_4_k_cu_09c8e5d1_333184cuda3std3__45__cpo5beginE,@object
	.size		_ZN40_INTERNAL_47f33a1a_4_k_cu_09c8e5d1_333184cuda3std3__45__cpo5beginE,(_ZN40_INTERNAL_47f33a1a_4_k_cu_09c8e5d1_333184cuda3std3__442_GLOBAL__N__47f33a1a_4_k_cu_09c8e5d1_333186ignoreE - _ZN40_INTERNAL_47f33a1a_4_k_cu_09c8e5d1_333184cuda3std3__45__cpo5beginE)
_ZN40_INTERNAL_47f33a1a_4_k_cu_09c8e5d1_333184cuda3std3__45__cpo5beginE:
	.zero		1
	.type		_ZN40_INTERNAL_47f33a1a_4_k_cu_09c8e5d1_333184cuda3std3__442_GLOBAL__N__47f33a1a_4_k_cu_09c8e5d1_333186ignoreE,@object
	.size		_ZN40_INTERNAL_47f33a1a_4_k_cu_09c8e5d1_333184cuda3std3__442_GLOBAL__N__47f33a1a_4_k_cu_09c8e5d1_333186ignoreE,(_ZN40_INTERNAL_47f33a1a_4_k_cu_09c8e5d1_333184cute7productE - _ZN40_INTERNAL_47f33a1a_4_k_cu_09c8e5d1_333184cuda3std3__442_GLOBAL__N__47f33a1a_4_k_cu_09c8e5d1_333186ignoreE)
_ZN40_INTERNAL_47f33a1a_4_k_cu_09c8e5d1_333184cuda3std3__442_GLOBAL__N__47f33a1a_4_k_cu_09c8e5d1_333186ignoreE:
	.zero		1
	.type		_ZN40_INTERNAL_47f33a1a_4_k_cu_09c8e5d1_333184cute7productE,@object
	.size		_ZN40_INTERNAL_47f33a1a_4_k_cu_09c8e5d1_333184cute7productE,(_ZN40_INTERNAL_47f33a1a_4_k_cu_09c8e5d1_333184cuda3std3__45__cpo3endE - _ZN40_INTERNAL_47f33a1a_4_k_cu_09c8e5d1_333184cute7productE)
_ZN40_INTERNAL_47f33a1a_4_k_cu_09c8e5d1_333184cute7productE:
	.zero		1
	.type		_ZN40_INTERNAL_47f33a1a_4_k_cu_09c8e5d1_333184cuda3std3__45__cpo3endE,@object
	.size		_ZN40_INTERNAL_47f33a1a_4_k_cu_09c8e5d1_333184cuda3std3__45__cpo3endE,(_ZN40_INTERNAL_47f33a1a_4_k_cu_09c8e5d1_333184cuda3std3__419piecewise_constructE - _ZN40_INTERNAL_47f33a1a_4_k_cu_09c8e5d1_333184cuda3std3__45__cpo3endE)
_ZN40_INTERNAL_47f33a1a_4_k_cu_09c8e5d1_333184cuda3std3__45__cpo3endE:
	.zero		1
	.type		_ZN40_INTERNAL_47f33a1a_4_k_cu_09c8e5d1_333184cuda3std3__419piecewise_constructE,@object
	.size		_ZN40_INTERNAL_47f33a1a_4_k_cu_09c8e5d1_333184cuda3std3__419piecewise_constructE,(_ZN40_INTERNAL_47f33a1a_4_k_cu_09c8e5d1_333184cuda3std3__45__cpo4cendE - _ZN40_INTERNAL_47f33a1a_4_k_cu_09c8e5d1_333184cuda3std3__419piecewise_constructE)
_ZN40_INTERNAL_47f33a1a_4_k_cu_09c8e5d1_333184cuda3std3__419piecewise_constructE:
	.zero		1
	.type		_ZN40_INTERNAL_47f33a1a_4_k_cu_09c8e5d1_333184cuda3std3__45__cpo4cendE,@object
	.size		_ZN40_INTERNAL_47f33a1a_4_k_cu_09c8e5d1_333184cuda3std3__45__cpo4cendE,(_ZN40_INTERNAL_47f33a1a_4_k_cu_09c8e5d1_333184cuda3std6ranges3__45__cpo4swapE - _ZN40_INTERNAL_47f33a1a_4_k_cu_09c8e5d1_333184cuda3std3__45__cpo4cendE)
_ZN40_INTERNAL_47f33a1a_4_k_cu_09c8e5d1_333184cuda3std3__45__cpo4cendE:
	.zero		1
	.type		_ZN40_INTERNAL_47f33a1a_4_k_cu_09c8e5d1_333184cuda3std6ranges3__45__cpo4swapE,@object
	.size		_ZN40_INTERNAL_47f33a1a_4_k_cu_09c8e5d1_333184cuda3std6ranges3__45__cpo4swapE,(.L_10 - _ZN40_INTERNAL_47f33a1a_4_k_cu_09c8e5d1_333184cuda3std6ranges3__45__cpo4swapE)
_ZN40_INTERNAL_47f33a1a_4_k_cu_09c8e5d1_333184cuda3std6ranges3__45__cpo4swapE:
	.zero		1
.L_10:


//--------------------- .nv.constant0._ZN7cutlass13device_kernelINS_4gemm6kernel13GemmUniversalIN4cute5tupleIJiiiiEEENS1_10collective13CollectiveMmaINS1_35MainloopSm100TmaUmmaWarpSpecializedILi3ELi2ELi4ENS5_IJNS4_1CILi1EEENSA_ILi8EEESB_EEEEENS5_IJNSA_ILi128EEESF_SF_EEENS_6half_tENS5_IJlSB_lEEESH_SI_NS4_8TiledMMAINS4_8MMA_AtomIJNS4_20SM100_MMA_F16BF16_SSISH_SH_fLi128ELi128ELNS4_4UMMA5MajorE0ELSN_0ELNSM_7ScaleInE0ELSO_0EEEEEENS4_6LayoutINS5_IJSB_SB_SB_EEENS5_IJNSA_ILi0EEEST_ST_EEEEENS5_IJNS4_10UnderscoreESW_SW_EEEEENS4_23SM90_TMA_LOAD_MULTICASTENS4_14ComposedLayoutINS4_7SwizzleILi3ELi4ELi3EEENS4_18smem_ptr_flag_bitsILi16EEENSR_INS5_IJSC_NSA_ILi64EEEEEENS5_IJS15_SB_EEEEEEEvNS4_8identityENS4_13SM90_TMA_LOADES19_vS1A_EENS_8epilogue10collective18CollectiveEpilogueINS1D_23Sm100TmaWarpSpecializedILi4ELi2ELi32ELb1ELb0EEEJSG_NS5_IJNSR_ISF_SB_EENSR_INSA_ILi32EEESB_EEEEESH_SI_SH_SI_NS1D_6fusion15FusionCallbacksIS1H_NS1M_17LinearCombinationISH_fSH_fLNS_15FloatRoundStyleE2EEESG_S1L_JEEENS4_5SM1004TMEM4LOAD26SM100_TMEM_LOAD_32dp32b32xES1B_NS10_INS11_ILi2ELi4ELi3EEES14_NSR_INS5_IJSC_S1J_EEENS5_IJS1J_SB_EEEEEEENS4_39AutoVectorizingCopyWithAssumedAlignmentILi128EEENS4_14SM90_TMA_STOREES20_S22_S22_EEEvvEEEEvNT_6ParamsE --------------------------
	.section	.nv.constant0._ZN7cutlass13device_kernelINS_4gemm6kernel13GemmUniversalIN4cute5tupleIJiiiiEEENS1_10collective13CollectiveMmaINS1_35MainloopSm100TmaUmmaWarpSpecializedILi3ELi2ELi4ENS5_IJNS4_1CILi1EEENSA_ILi8EEESB_EEEEENS5_IJNSA_ILi128EEESF_SF_EEENS_6half_tENS5_IJlSB_lEEESH_SI_NS4_8TiledMMAINS4_8MMA_AtomIJNS4_20SM100_MMA_F16BF16_SSISH_SH_fLi128ELi128ELNS4_4UMMA5MajorE0ELSN_0ELNSM_7ScaleInE0ELSO_0EEEEEENS4_6LayoutINS5_IJSB_SB_SB_EEENS5_IJNSA_ILi0EEEST_ST_EEEEENS5_IJNS4_10UnderscoreESW_SW_EEEEENS4_23SM90_TMA_LOAD_MULTICASTENS4_14ComposedLayoutINS4_7SwizzleILi3ELi4ELi3EEENS4_18smem_ptr_flag_bitsILi16EEENSR_INS5_IJSC_NSA_ILi64EEEEEENS5_IJS15_SB_EEEEEEEvNS4_8identityENS4_13SM90_TMA_LOADES19_vS1A_EENS_8epilogue10collective18CollectiveEpilogueINS1D_23Sm100TmaWarpSpecializedILi4ELi2ELi32ELb1ELb0EEEJSG_NS5_IJNSR_ISF_SB_EENSR_INSA_ILi32EEESB_EEEEESH_SI_SH_SI_NS1D_6fusion15FusionCallbacksIS1H_NS1M_17LinearCombinationISH_fSH_fLNS_15FloatRoundStyleE2EEESG_S1L_JEEENS4_5SM1004TMEM4LOAD26SM100_TMEM_LOAD_32dp32b32xES1B_NS10_INS11_ILi2ELi4ELi3EEES14_NSR_INS5_IJSC_S1J_EEENS5_IJS1J_SB_EEEEEEENS4_39AutoVectorizingCopyWithAssumedAlignmentILi128EEENS4_14SM90_TMA_STOREES20_S22_S22_EEEvvEEEEvNT_6ParamsE,"a",@progbits
	.sectionflags	@""
	.align	4
.nv.constant0._ZN7cutlass13device_kernelINS_4gemm6kernel13GemmUniversalIN4cute5tupleIJiiiiEEENS1_10collective13CollectiveMmaINS1_35MainloopSm100TmaUmmaWarpSpecializedILi3ELi2ELi4ENS5_IJNS4_1CILi1EEENSA_ILi8EEESB_EEEEENS5_IJNSA_ILi128EEESF_SF_EEENS_6half_tENS5_IJlSB_lEEESH_SI_NS4_8TiledMMAINS4_8MMA_AtomIJNS4_20SM100_MMA_F16BF16_SSISH_SH_fLi128ELi128ELNS4_4UMMA5MajorE0ELSN_0ELNSM_7ScaleInE0ELSO_0EEEEEENS4_6LayoutINS5_IJSB_SB_SB_EEENS5_IJNSA_ILi0EEEST_ST_EEEEENS5_IJNS4_10UnderscoreESW_SW_EEEEENS4_23SM90_TMA_LOAD_MULTICASTENS4_14ComposedLayoutINS4_7SwizzleILi3ELi4ELi3EEENS4_18smem_ptr_flag_bitsILi16EEENSR_INS5_IJSC_NSA_ILi64EEEEEENS5_IJS15_SB_EEEEEEEvNS4_8identityENS4_13SM90_TMA_LOADES19_vS1A_EENS_8epilogue10collective18CollectiveEpilogueINS1D_23Sm100TmaWarpSpecializedILi4ELi2ELi32ELb1ELb0EEEJSG_NS5_IJNSR_ISF_SB_EENSR_INSA_ILi32EEESB_EEEEESH_SI_SH_SI_NS1D_6fusion15FusionCallbacksIS1H_NS1M_17LinearCombinationISH_fSH_fLNS_15FloatRoundStyleE2EEESG_S1L_JEEENS4_5SM1004TMEM4LOAD26SM100_TMEM_LOAD_32dp32b32xES1B_NS10_INS11_ILi2ELi4ELi3EEES14_NSR_INS5_IJSC_S1J_EEENS5_IJS1J_SB_EEEEEEENS4_39AutoVectorizingCopyWithAssumedAlignmentILi128EEENS4_14SM90_TMA_STOREES20_S22_S22_EEEvvEEEEvNT_6ParamsE:
	.zero		2944


//--------------------- SYMBOLS --------------------------

	.type		.nv.reservedSmem.offset0,@object
	.size		.nv.reservedSmem.offset0,0x4
	.type		.nv.reservedSmem.cap,@object
	.size		.nv.reservedSmem.cap,0x4
	.type		__assertfail,@function
